	.headerflags	@"EF_CUDA_TEXMODE_UNIFIED EF_CUDA_64BIT_ADDRESS EF_CUDA_SM80 EF_CUDA_VIRTUAL_SM(EF_CUDA_SM80)"
	.elftype	@"ET_EXEC"


//--------------------- .nv.info                  --------------------------
	.section	.nv.info,"",@"SHT_CUDA_INFO"
	.align	4


	//----- nvinfo : EIATTR_REGCOUNT
	.align		4
        /*0000*/ 	.byte	0x04, 0x2f
        /*0002*/ 	.short	(.L_1 - .L_0)
	.align		4
.L_0:
        /*0004*/ 	.word	index@(candidate1)
        /*0008*/ 	.word	0x000000ff


	//----- nvinfo : EIATTR_MAX_STACK_SIZE
	.align		4
.L_1:
        /*000c*/ 	.byte	0x04, 0x23
        /*000e*/ 	.short	(.L_3 - .L_2)
	.align		4
.L_2:
        /*0010*/ 	.word	index@(candidate1)
        /*0014*/ 	.word	0x00000000


	//----- nvinfo : EIATTR_MIN_STACK_SIZE
	.align		4
.L_3:
        /*0018*/ 	.byte	0x04, 0x12
        /*001a*/ 	.short	(.L_5 - .L_4)
	.align		4
.L_4:
        /*001c*/ 	.word	index@(candidate1)
        /*0020*/ 	.word	0x00000000


	//----- nvinfo : EIATTR_FRAME_SIZE
	.align		4
.L_5:
        /*0024*/ 	.byte	0x04, 0x11
        /*0026*/ 	.short	(.L_7 - .L_6)
	.align		4
.L_6:
        /*0028*/ 	.word	index@(candidate1)
        /*002c*/ 	.word	0x00000000
.L_7:


//--------------------- .nv.info.candidate1       --------------------------
	.section	.nv.info.candidate1,"",@"SHT_CUDA_INFO"
	.align	4


	//----- nvinfo : EIATTR_CUDA_API_VERSION
	.align		4
        /*0000*/ 	.byte	0x04, 0x37
        /*0002*/ 	.short	(.L_9 - .L_8)
.L_8:
        /*0004*/ 	.word	0x00000075


	//----- nvinfo : EIATTR_SW2861232_WAR
	.align		4
.L_9:
        /*0008*/ 	.byte	0x01, 0x35
	.zero		2


	//----- nvinfo : EIATTR_PARAM_CBANK
	.align		4
        /*000c*/ 	.byte	0x04, 0x0a
        /*000e*/ 	.short	(.L_11 - .L_10)
	.align		4
.L_10:
        /*0010*/ 	.word	index@(.nv.constant0.candidate1)
        /*0014*/ 	.short	0x0160
        /*0016*/ 	.short	0x0020


	//----- nvinfo : EIATTR_CBANK_PARAM_SIZE
	.align		4
.L_11:
        /*0018*/ 	.byte	0x03, 0x19
        /*001a*/ 	.short	0x0020


	//----- nvinfo : EIATTR_KPARAM_INFO
	.align		4
        /*001c*/ 	.byte	0x04, 0x17
        /*001e*/ 	.short	(.L_13 - .L_12)
.L_12:
        /*0020*/ 	.word	0x00000000
        /*0024*/ 	.short	0x0003
        /*0026*/ 	.short	0x0018
        /*0028*/ 	.byte	0x00, 0xf0, 0x21, 0x00


	//----- nvinfo : EIATTR_KPARAM_INFO
	.align		4
.L_13:
        /*002c*/ 	.byte	0x04, 0x17
        /*002e*/ 	.short	(.L_15 - .L_14)
.L_14:
        /*0030*/ 	.word	0x00000000
        /*0034*/ 	.short	0x0002
        /*0036*/ 	.short	0x0010
        /*0038*/ 	.byte	0x00, 0xf0, 0x21, 0x00


	//----- nvinfo : EIATTR_KPARAM_INFO
	.align		4
.L_15:
        /*003c*/ 	.byte	0x04, 0x17
        /*003e*/ 	.short	(.L_17 - .L_16)
.L_16:
        /*0040*/ 	.word	0x00000000
        /*0044*/ 	.short	0x0001
        /*0046*/ 	.short	0x0008
        /*0048*/ 	.byte	0x00, 0xf0, 0x21, 0x00


	//----- nvinfo : EIATTR_KPARAM_INFO
	.align		4
.L_17:
        /*004c*/ 	.byte	0x04, 0x17
        /*004e*/ 	.short	(.L_19 - .L_18)
.L_18:
        /*0050*/ 	.word	0x00000000
        /*0054*/ 	.short	0x0000
        /*0056*/ 	.short	0x0000
        /*0058*/ 	.byte	0x00, 0xf0, 0x21, 0x00


	//----- nvinfo : EIATTR_MAXREG_COUNT
	.align		4
.L_19:
        /*005c*/ 	.byte	0x03, 0x1b
        /*005e*/ 	.short	0x00ff


	//----- nvinfo : EIATTR_EXIT_INSTR_OFFSETS
	.align		4
        /*0060*/ 	.byte	0x04, 0x1c
        /*0062*/ 	.short	(.L_21 - .L_20)


	//   ....[0]....
.L_20:
        /*0064*/ 	.word	0x00013950


	//----- nvinfo : EIATTR_MAX_THREADS
	.align		4
.L_21:
        /*0068*/ 	.byte	0x04, 0x05
        /*006a*/ 	.short	(.L_23 - .L_22)
.L_22:
        /*006c*/ 	.word	0x00000004
        /*0070*/ 	.word	0x00000001
        /*0074*/ 	.word	0x00000001
.L_23:


//--------------------- .nv.rel.action            --------------------------
	.section	.nv.rel.action,"",@"SHT_CUDA_RELOCINFO"
	.align	8
	.sectionentsize	8
        /*0000*/ 	.byte	0x4b, 0x00, 0x00, 0x00, 0x00, 0x00, 0x00, 0x00, 0x00, 0x02, 0x02, 0x08, 0x10, 0x0a, 0x2f, 0x22
        /* <DEDUP_REMOVED lines=13> */


//--------------------- .nv.constant0.candidate1  --------------------------
	.section	.nv.constant0.candidate1,"a",@progbits
	.align	4
.nv.constant0.candidate1:
	.zero		384


//--------------------- .text.candidate1          --------------------------
	.section	.text.candidate1,"ax",@progbits
	.sectionflags	@"SHF_BARRIERS=1"
	.sectioninfo	@"SHI_REGISTERS=255"
	.align	128
        .global         candidate1
        .type           candidate1,@function
        .size           candidate1,(.L_x_1 - candidate1)
        .other          candidate1,@"STO_CUDA_ENTRY STV_DEFAULT"
candidate1:
.text.candidate1:
[----:B------:R-:W-:-:S02]  /*0000*/  MOV R1, c[0x0][0x28] ;  /* 0x00000a0000017a02 */ /* 0x000fc40000000f00 */
[----:B------:R-:W0:Y:S01]  /*0010*/  S2R R3, SR_TID.X ;  /* 0x0000000000037919 */ /* 0x000e220000002100 */
[----:B------:R-:W-:Y:S01]  /*0020*/  HFMA2.MMA R0, -RZ, RZ, 0, 2.384185791015625e-07 ;  /* 0x00000004ff007435 */ /* 0x000fe200000001ff */
[----:B------:R-:W-:Y:S02]  /*0030*/  ULDC.64 UR4, c[0x0][0x118] ;  /* 0x0000460000047ab9 */ /* 0x000fe40000000a00 */
[----:B------:R-:W1:Y:S04]  /*0040*/  S2R R2, SR_CTAID.X ;  /* 0x0000000000027919 */ /* 0x000e680000002500 */
[----:B------:R-:W-:Y:S06]  /*0050*/  BAR.SYNC 0x0 ;  /* 0x0000000000007b1d */ /* 0x000fec0000000000 */
[----:B0-----:R-:W-:-:S05]  /*0060*/  SHF.L.U32 R251, R3, 0x2, RZ ;  /* 0x0000000203fb7819 */ /* 0x001fca00000006ff */
[----:B------:R-:W-:-:S05]  /*0070*/  IMAD.WIDE R212, R251, R0, c[0x0][0x160] ;  /* 0x00005800fbd47625 */ /* 0x000fca00078e0200 */
[----:B------:R-:W2:Y:S04]  /*0080*/  LDG.E.128.CONSTANT R64, [R212.64+0x3c0] ;  /* 0x0003c004d4407981 */ /* 0x000ea8000c1e9d00 */
[----:B------:R-:W3:Y:S04]  /*0090*/  LDG.E.128.CONSTANT R4, [R212.64] ;  /* 0x00000004d4047981 */ /* 0x000ee8000c1e9d00 */
[----:B------:R-:W4:Y:S04]  /*00a0*/  LDG.E.128.CONSTANT R8, [R212.64+0x40] ;  /* 0x00004004d4087981 */ /* 0x000f28000c1e9d00 */
[----:B------:R-:W5:Y:S04]  /*00b0*/  LDG.E.128.CONSTANT R12, [R212.64+0x80] ;  /* 0x00008004d40c7981 */ /* 0x000f68000c1e9d00 */
        /* <DEDUP_REMOVED lines=12> */
[----:B------:R-:W5:Y:S01]  /*0180*/  LDG.E.128.CONSTANT R68, [R212.64+0x400] ;  /* 0x00040004d4447981 */ /* 0x000f62000c1e9d00 */
[----:B-1----:R-:W-:-:S03]  /*0190*/  LEA R249, R2, R251, 0xd ;  /* 0x000000fb02f97211 */ /* 0x002fc600078e68ff */
[----:B------:R0:W5:Y:S01]  /*01a0*/  LDG.E.128.CONSTANT R76, [R212.64+0x8c0] ;  /* 0x0008c004d44c7981 */ /* 0x000162000c1e9d00 */
[C---:B------:R-:W-:Y:S02]  /*01b0*/  IADD3 R241, R249.reuse, 0x10, RZ ;  /* 0x00000010f9f17810 */ /* 0x040fe40007ffe0ff */
[C---:B------:R-:W-:Y:S01]  /*01c0*/  IADD3 R225, R249.reuse, 0x110, RZ ;  /* 0x00000110f9e17810 */ /* 0x040fe20007ffe0ff */
[----:B------:R0:W5:Y:S01]  /*01d0*/  LDG.E.128.CONSTANT R88, [R212.64+0x980] ;  /* 0x00098004d4587981 */ /* 0x000162000c1e9d00 */
[C---:B------:R-:W-:Y:S02]  /*01e0*/  IADD3 R215, R249.reuse, 0x90, RZ ;  /* 0x00000090f9d77810 */ /* 0x040fe40007ffe0ff */
[C---:B------:R-:W-:Y:S01]  /*01f0*/  IADD3 R247, R249.reuse, 0x190, RZ ;  /* 0x00000190f9f77810 */ /* 0x040fe20007ffe0ff */
[----:B------:R0:W5:Y:S01]  /*0200*/  LDG.E.128.CONSTANT R100, [R212.64+0xa40] ;  /* 0x000a4004d4647981 */ /* 0x000162000c1e9d00 */
[----:B------:R-:W-:Y:S01]  /*0210*/  IADD3 R245, R249, 0x210, RZ ;  /* 0x00000210f9f57810 */ /* 0x000fe20007ffe0ff */
[----:B------:R-:W-:-:S02]  /*0220*/  IMAD.WIDE R240, R241, R0, c[0x0][0x168] ;  /* 0x00005a00f1f07625 */ /* 0x000fc400078e0200 */
[----:B------:R0:W5:Y:S02]  /*0230*/  LDG.E.128.CONSTANT R112, [R212.64+0xb00] ;  /* 0x000b0004d4707981 */ /* 0x000164000c1e9d00 */
[-C--:B------:R-:W-:Y:S02]  /*0240*/  IMAD.WIDE R224, R225, R0.reuse, c[0x0][0x168] ;  /* 0x00005a00e1e07625 */ /* 0x080fe400078e0200 */
[----:B------:R0:W5:Y:S02]  /*0250*/  LDG.E.128.CONSTANT R124, [R212.64+0xbc0] ;  /* 0x000bc004d47c7981 */ /* 0x000164000c1e9d00 */
[-C--:B------:R-:W-:Y:S02]  /*0260*/  IMAD.WIDE R214, R215, R0.reuse, c[0x0][0x168] ;  /* 0x00005a00d7d67625 */ /* 0x080fe400078e0200 */
[----:B------:R0:W5:Y:S02]  /*0270*/  LDG.E.128.CONSTANT R136, [R212.64+0xc80] ;  /* 0x000c8004d4887981 */ /* 0x000164000c1e9d00 */
[----:B------:R-:W-:-:S02]  /*0280*/  IMAD.WIDE R246, R247, R0, c[0x0][0x168] ;  /* 0x00005a00f7f67625 */ /* 0x000fc400078e0200 */
[----:B------:R0:W5:Y:S02]  /*0290*/  LDG.E.128.CONSTANT R148, [R212.64+0xd40] ;  /* 0x000d4004d4947981 */ /* 0x000164000c1e9d00 */
[----:B------:R-:W-:Y:S02]  /*02a0*/  IMAD.WIDE R244, R245, R0, c[0x0][0x168] ;  /* 0x00005a00f5f47625 */ /* 0x000fe400078e0200 */
[----:B------:R0:W5:Y:S04]  /*02b0*/  LDG.E.128.CONSTANT R160, [R212.64+0xe00] ;  /* 0x000e0004d4a07981 */ /* 0x000168000c1e9d00 */
[----:B------:R0:W5:Y:S04]  /*02c0*/  LDG.E.128.CONSTANT R172, [R212.64+0xec0] ;  /* 0x000ec004d4ac7981 */ /* 0x000168000c1e9d00 */
[----:B------:R0:W5:Y:S04]  /*02d0*/  LDG.E.128.CONSTANT R184, [R212.64+0xf80] ;  /* 0x000f8004d4b87981 */ /* 0x000168000c1e9d00 */
[----:B------:R1:W5:Y:S04]  /*02e0*/  LDG.E.128.CONSTANT R192, [R240.64] ;  /* 0x00000004f0c07981 */ /* 0x000368000c1e9d00 */
[----:B------:R1:W5:Y:S04]  /*02f0*/  LDG.E.128.CONSTANT R196, [R240.64+0x80] ;  /* 0x00008004f0c47981 */ /* 0x000368000c1e9d00 */
[----:B------:R1:W5:Y:S04]  /*0300*/  LDG.E.128.CONSTANT R200, [R240.64+0x180] ;  /* 0x00018004f0c87981 */ /* 0x000368000c1e9d00 */
[----:B------:R0:W5:Y:S04]  /*0310*/  LDG.E.128.CONSTANT R216, [R224.64] ;  /* 0x00000004e0d87981 */ /* 0x000168000c1e9d00 */
[----:B------:R0:W5:Y:S04]  /*0320*/  LDG.E.128.CONSTANT R220, [R224.64+0x80] ;  /* 0x00008004e0dc7981 */ /* 0x000168000c1e9d00 */
        /* <DEDUP_REMOVED lines=20> */
[----:B------:R1:W5:Y:S04]  /*0470*/  LDG.E.128.CONSTANT R204, [R214.64] ;  /* 0x00000004d6cc7981 */ /* 0x000368000c1e9d00 */
[----:B------:R1:W5:Y:S04]  /*0480*/  LDG.E.128.CONSTANT R208, [R214.64+0x80] ;  /* 0x00008004d6d07981 */ /* 0x000368000c1e9d00 */
[----:B0-----:R-:W5:Y:S04]  /*0490*/  LDG.E.128.CONSTANT R224, [R224.64+0x180] ;  /* 0x00018004e0e07981 */ /* 0x001f68000c1e9d00 */
[----:B------:R0:W5:Y:S04]  /*04a0*/  LDG.E.128.CONSTANT R232, [R246.64+0x80] ;  /* 0x00008004f6e87981 */ /* 0x000168000c1e9d00 */
[----:B-1----:R-:W5:Y:S04]  /*04b0*/  LDG.E.128.CONSTANT R240, [R244.64] ;  /* 0x00000004f4f07981 */ /* 0x002f68000c1e9d00 */
[----:B------:R0:W5:Y:S04]  /*04c0*/  LDG.E.128.CONSTANT R228, [R246.64] ;  /* 0x00000004f6e47981 */ /* 0x000168000c1e9d00 */
[----:B------:R0:W5:Y:S04]  /*04d0*/  LDG.E.128.CONSTANT R236, [R246.64+0x180] ;  /* 0x00018004f6ec7981 */ /* 0x000168000c1e9d00 */
[----:B--2---:R1:W-:Y:S04]  /*04e0*/  STS.128 [R3.X16+0x3c0], R64 ;  /* 0x0003c04003007388 */ /* 0x0043e8000000cc00 */
[----:B---3--:R2:W-:Y:S04]  /*04f0*/  STS.128 [R3.X16], R4 ;  /* 0x0000000403007388 */ /* 0x0085e8000000cc00 */
[----:B----4-:R3:W-:Y:S04]  /*0500*/  STS.128 [R3.X16+0x40], R8 ;  /* 0x0000400803007388 */ /* 0x0107e8000000cc00 */
[----:B-----5:R4:W-:Y:S04]  /*0510*/  STS.128 [R3.X16+0x80], R12 ;  /* 0x0000800c03007388 */ /* 0x0209e8000000cc00 */
[----:B-1----:R1:W5:Y:S04]  /*0520*/  LDG.E.128.CONSTANT R64, [R212.64+0x800] ;  /* 0x00080004d4407981 */ /* 0x002368000c1e9d00 */
[----:B------:R0:W-:Y:S04]  /*0530*/  STS.128 [R3.X16+0xc0], R16 ;  /* 0x0000c01003007388 */ /* 0x0001e8000000cc00 */
        /* <DEDUP_REMOVED lines=12> */
[----:B--2---:R1:W2:Y:S04]  /*0600*/  LDG.E.128.CONSTANT R4, [R212.64+0x440] ;  /* 0x00044004d4047981 */ /* 0x0042a8000c1e9d00 */
[----:B---3--:R1:W2:Y:S04]  /*0610*/  LDG.E.128.CONSTANT R8, [R212.64+0x480] ;  /* 0x00048004d4087981 */ /* 0x0082a8000c1e9d00 */
[----:B----4-:R1:W4:Y:S04]  /*0620*/  LDG.E.128.CONSTANT R12, [R212.64+0x4c0] ;  /* 0x0004c004d40c7981 */ /* 0x010328000c1e9d00 */
[----:B0-----:R1:W2:Y:S04]  /*0630*/  LDG.E.128.CONSTANT R16, [R212.64+0x500] ;  /* 0x00050004d4107981 */ /* 0x0012a8000c1e9d00 */
[----:B------:R1:W2:Y:S04]  /*0640*/  LDG.E.128.CONSTANT R20, [R212.64+0x540] ;  /* 0x00054004d4147981 */ /* 0x0002a8000c1e9d00 */
        /* <DEDUP_REMOVED lines=11> */
[----:B-1----:R-:W2:Y:S04]  /*0700*/  LDG.E.128.CONSTANT R212, [R214.64+0x180] ;  /* 0x00018004d6d47981 */ /* 0x002ea8000c1e9d00 */
[----:B------:R0:W-:Y:S04]  /*0710*/  STS.128 [R3.X16+0x8c0], R76 ;  /* 0x0008c04c03007388 */ /* 0x0001e8000000cc00 */
[----:B------:R1:W-:Y:S04]  /*0720*/  STS.128 [R3.X16+0x980], R88 ;  /* 0x0009805803007388 */ /* 0x0003e8000000cc00 */
[----:B------:R1:W-:Y:S04]  /*0730*/  STS.128 [R3.X16+0xa40], R100 ;  /* 0x000a406403007388 */ /* 0x0003e8000000cc00 */
[----:B------:R1:W-:Y:S04]  /*0740*/  STS.128 [R3.X16+0xb00], R112 ;  /* 0x000b007003007388 */ /* 0x0003e8000000cc00 */
[----:B------:R1:W-:Y:S01]  /*0750*/  STS.128 [R3.X16+0xbc0], R124 ;  /* 0x000bc07c03007388 */ /* 0x0003e2000000cc00 */
[----:B0-----:R-:W-:-:S03]  /*0760*/  IADD3 R77, R249, 0x310, RZ ;  /* 0x00000310f94d7810 */ /* 0x001fc60007ffe0ff */
[----:B------:R0:W-:Y:S01]  /*0770*/  STS.128 [R3.X16+0xc80], R136 ;  /* 0x000c808803007388 */ /* 0x0001e2000000cc00 */
[----:B-1----:R-:W-:-:S03]  /*0780*/  IADD3 R89, R249, 0x390, RZ ;  /* 0x00000390f9597810 */ /* 0x002fc60007ffe0ff */
[----:B------:R1:W-:Y:S01]  /*0790*/  STS.128 [R3.X16+0xd40], R148 ;  /* 0x000d409403007388 */ /* 0x0003e2000000cc00 */
[----:B------:R-:W-:-:S03]  /*07a0*/  IADD3 R101, R249, 0x810, RZ ;  /* 0x00000810f9657810 */ /* 0x000fc60007ffe0ff */
[----:B------:R1:W-:Y:S01]  /*07b0*/  STS.128 [R3.X16+0xe00], R160 ;  /* 0x000e00a003007388 */ /* 0x0003e2000000cc00 */
[----:B------:R-:W-:-:S03]  /*07c0*/  IADD3 R113, R249, 0x890, RZ ;  /* 0x00000890f9717810 */ /* 0x000fc60007ffe0ff */
[----:B------:R1:W-:Y:S01]  /*07d0*/  STS.128 [R3.X16+0xec0], R172 ;  /* 0x000ec0ac03007388 */ /* 0x0003e2000000cc00 */
[----:B------:R-:W-:-:S03]  /*07e0*/  IADD3 R125, R249, 0x910, RZ ;  /* 0x00000910f97d7810 */ /* 0x000fc60007ffe0ff */
[----:B------:R1:W-:Y:S01]  /*07f0*/  STS.128 [R3.X16+0xf80], R184 ;  /* 0x000f80b803007388 */ /* 0x0003e2000000cc00 */
[----:B0-----:R-:W-:-:S03]  /*0800*/  IADD3 R137, R249, 0x990, RZ ;  /* 0x00000990f9897810 */ /* 0x001fc60007ffe0ff */
[----:B------:R0:W-:Y:S01]  /*0810*/  STS.128 [R3.X16+0x1040], R192 ;  /* 0x001040c003007388 */ /* 0x0001e2000000cc00 */
[----:B-1----:R-:W-:-:S03]  /*0820*/  IADD3 R149, R249, 0xa10, RZ ;  /* 0x00000a10f9957810 */ /* 0x002fc60007ffe0ff */
[----:B------:R1:W-:Y:S01]  /*0830*/  STS.128 [R3.X16+0x11c0], R200 ;  /* 0x0011c0c803007388 */ /* 0x0003e2000000cc00 */
[----:B------:R-:W-:-:S03]  /*0840*/  IADD3 R161, R249, 0xa90, RZ ;  /* 0x00000a90f9a17810 */ /* 0x000fc60007ffe0ff */
[----:B------:R1:W-:Y:S01]  /*0850*/  STS.128 [R3.X16+0x1440], R216 ;  /* 0x001440d803007388 */ /* 0x0003e2000000cc00 */
[C---:B------:R-:W-:Y:S02]  /*0860*/  IADD3 R173, R249.reuse, 0xb10, RZ ;  /* 0x00000b10f9ad7810 */ /* 0x040fe40007ffe0ff */
[C---:B------:R-:W-:Y:S01]  /*0870*/  IADD3 R185, R249.reuse, 0xb90, RZ ;  /* 0x00000b90f9b97810 */ /* 0x040fe20007ffe0ff */
[----:B------:R1:W-:Y:S01]  /*0880*/  STS.128 [R3.X16+0x14c0], R220 ;  /* 0x0014c0dc03007388 */ /* 0x0003e2000000cc00 */
[C---:B------:R-:W-:Y:S02]  /*0890*/  IADD3 R247, R249.reuse, 0xa20, RZ ;  /* 0x00000a20f9f77810 */ /* 0x040fe40007ffe0ff */
[----:B0-----:R-:W-:Y:S01]  /*08a0*/  IADD3 R193, R249, 0x20, RZ ;  /* 0x00000020f9c17810 */ /* 0x001fe20007ffe0ff */
[----:B------:R-:W-:Y:S01]  /*08b0*/  IMAD.WIDE R76, R77, R0, c[0x0][0x168] ;  /* 0x00005a004d4c7625 */ /* 0x000fe200078e0200 */
[C---:B-1----:R-:W-:Y:S01]  /*08c0*/  IADD3 R201, R249.reuse, 0xa0, RZ ;  /* 0x000000a0f9c97810 */ /* 0x042fe20007ffe0ff */
[----:B------:R0:W-:Y:S01]  /*08d0*/  STS.128 [R3.X16+0x1240], R204 ;  /* 0x001240cc03007388 */ /* 0x0001e2000000cc00 */
[----:B------:R-:W-:-:S03]  /*08e0*/  IADD3 R217, R249, 0x1a0, RZ ;  /* 0x000001a0f9d97810 */ /* 0x000fc60007ffe0ff */
[----:B------:R1:W-:Y:S01]  /*08f0*/  STS.128 [R3.X16+0x12c0], R208 ;  /* 0x0012c0d003007388 */ /* 0x0003e2000000cc00 */
[----:B------:R-:W-:-:S03]  /*0900*/  IMAD.WIDE R88, R89, R0, c[0x0][0x168] ;  /* 0x00005a0059587625 */ /* 0x000fc600078e0200 */
[----:B------:R1:W-:Y:S01]  /*0910*/  STS.128 [R3.X16+0x15c0], R224 ;  /* 0x0015c0e003007388 */ /* 0x0003e2000000cc00 */
[----:B------:R-:W-:-:S03]  /*0920*/  IADD3 R221, R249, 0x8a0, RZ ;  /* 0x000008a0f9dd7810 */ /* 0x000fc60007ffe0ff */
[----:B------:R1:W-:Y:S01]  /*0930*/  STS.128 [R3.X16+0x16c0], R232 ;  /* 0x0016c0e803007388 */ /* 0x0003e2000000cc00 */
[----:B------:R-:W-:-:S03]  /*0940*/  IMAD.WIDE R100, R101, R0, c[0x0][0x168] ;  /* 0x00005a0065647625 */ /* 0x000fc600078e0200 */
[----:B------:R1:W-:Y:S01]  /*0950*/  STS.128 [R3.X16+0x1840], R240 ;  /* 0x001840f003007388 */ /* 0x0003e2000000cc00 */
[----:B0-----:R-:W-:-:S03]  /*0960*/  IADD3 R205, R249, 0x3a0, RZ ;  /* 0x000003a0f9cd7810 */ /* 0x001fc60007ffe0ff */
[----:B------:R0:W-:Y:S01]  /*0970*/  STS.128 [R3.X16+0x1640], R228 ;  /* 0x001640e403007388 */ /* 0x0001e2000000cc00 */
[----:B-1----:R-:W-:-:S03]  /*0980*/  IADD3 R209, R249, 0x120, RZ ;  /* 0x00000120f9d17810 */ /* 0x002fc60007ffe0ff */
[----:B------:R1:W-:Y:S01]  /*0990*/  STS.128 [R3.X16+0x17c0], R236 ;  /* 0x0017c0ec03007388 */ /* 0x0003e2000000cc00 */
[C---:B------:R-:W-:Y:S02]  /*09a0*/  IADD3 R225, R249.reuse, 0x220, RZ ;  /* 0x00000220f9e17810 */ /* 0x040fe40007ffe0ff */
[----:B------:R-:W-:Y:S01]  /*09b0*/  IADD3 R233, R249, 0x2a0, RZ ;  /* 0x000002a0f9e97810 */ /* 0x000fe20007ffe0ff */
[----:B------:R-:W-:Y:S01]  /*09c0*/  IMAD.WIDE R112, R113, R0, c[0x0][0x168] ;  /* 0x00005a0071707625 */ /* 0x000fe200078e0200 */
[----:B------:R-:W-:-:S03]  /*09d0*/  IADD3 R241, R249, 0x320, RZ ;  /* 0x00000320f9f17810 */ /* 0x000fc60007ffe0ff */
[----:B------:R-:W-:Y:S01]  /*09e0*/  IMAD.WIDE R124, R125, R0, c[0x0][0x168] ;  /* 0x00005a007d7c7625 */ /* 0x000fe200078e0200 */
[----:B0-----:R-:W-:-:S03]  /*09f0*/  IADD3 R229, R249, 0x920, RZ ;  /* 0x00000920f9e57810 */ /* 0x001fc60007ffe0ff */
[----:B------:R-:W-:Y:S01]  /*0a00*/  IMAD.WIDE R136, R137, R0, c[0x0][0x168] ;  /* 0x00005a0089887625 */ /* 0x000fe200078e0200 */
[----:B-1----:R-:W-:-:S03]  /*0a10*/  IADD3 R237, R249, 0x9a0, RZ ;  /* 0x000009a0f9ed7810 */ /* 0x002fc60007ffe0ff */
[-C--:B------:R-:W-:Y:S01]  /*0a20*/  IMAD.WIDE R148, R149, R0.reuse, c[0x0][0x168] ;  /* 0x00005a0095947625 */ /* 0x080fe200078e0200 */
[----:B------:R0:W-:Y:S03]  /*0a30*/  STS.128 [R3.X16+0x880], R72 ;  /* 0x0008804803007388 */ /* 0x0001e6000000cc00 */
        /* <DEDUP_REMOVED lines=9> */
[----:B------:R-:W-:Y:S03]  /*0ad0*/  STS.128 [R3.X16+0xa80], R104 ;  /* 0x000a806803007388 */ /* 0x000fe6000000cc00 */
        /* <DEDUP_REMOVED lines=15> */
[----:B0-----:R0:W3:Y:S03]  /*0bd0*/  LDG.E.128.CONSTANT R72, [R124.64] ;  /* 0x000000047c487981 */ /* 0x0010e6000c1e9d00 */
[-C--:B------:R-:W-:Y:S01]  /*0be0*/  IMAD.WIDE R236, R237, R0.reuse, c[0x0][0x168] ;  /* 0x00005a00edec7625 */ /* 0x080fe200078e0200 */
[----:B-1----:R0:W3:Y:S04]  /*0bf0*/  LDG.E.128.CONSTANT R80, [R124.64+0x180] ;  /* 0x000180047c507981 */ /* 0x0020e8000c1e9d00 */
[----:B-----5:R1:W-:Y:S01]  /*0c00*/  STS.128 [R3.X16+0x800], R64 ;  /* 0x0008004003007388 */ /* 0x0203e2000000cc00 */
[----:B------:R-:W-:-:S03]  /*0c10*/  IMAD.WIDE R246, R247, R0, c[0x0][0x168] ;  /* 0x00005a00f7f67625 */ /* 0x000fc600078e0200 */
[----:B------:R5:W3:Y:S04]  /*0c20*/  LDG.E.128.CONSTANT R84, [R136.64] ;  /* 0x0000000488547981 */ /* 0x000ae8000c1e9d00 */
[----:B------:R5:W3:Y:S04]  /*0c30*/  LDG.E.128.CONSTANT R92, [R136.64+0x180] ;  /* 0x00018004885c7981 */ /* 0x000ae8000c1e9d00 */
[----:B------:R0:W3:Y:S01]  /*0c40*/  LDG.E.128.CONSTANT R96, [R148.64] ;  /* 0x0000000494607981 */ /* 0x0000e2000c1e9d00 */
[----:B-1----:R-:W-:-:S03]  /*0c50*/  IADD3 R65, R249, 0x290, RZ ;  /* 0x00000290f9417810 */ /* 0x002fc60007ffe0ff */
[----:B------:R1:W3:Y:S02]  /*0c60*/  LDG.E.128.CONSTANT R104, [R148.64+0x180] ;  /* 0x0001800494687981 */ /* 0x0002e4000c1e9d00 */
[----:B------:R-:W-:Y:S02]  /*0c70*/  IMAD.WIDE R64, R65, R0, c[0x0][0x168] ;  /* 0x00005a0041407625 */ /* 0x000fe400078e0200 */
[----:B------:R-:W-:Y:S04]  /*0c80*/  STS.128 [R3.X16+0xd80], R152 ;  /* 0x000d809803007388 */ /* 0x000fe8000000cc00 */
[----:B------:R-:W-:Y:S04]  /*0c90*/  STS.128 [R3.X16+0xdc0], R156 ;  /* 0x000dc09c03007388 */ /* 0x000fe8000000cc00 */
[----:B------:R-:W-:Y:S04]  /*0ca0*/  STS.128 [R3.X16+0xe40], R164 ;  /* 0x000e40a403007388 */ /* 0x000fe8000000cc00 */
[----:B------:R-:W-:Y:S04]  /*0cb0*/  STS.128 [R3.X16+0xe80], R168 ;  /* 0x000e80a803007388 */ /* 0x000fe8000000cc00 */
[----:B------:R-:W-:Y:S04]  /*0cc0*/  STS.128 [R3.X16+0xf00], R176 ;  /* 0x000f00b003007388 */ /* 0x000fe8000000cc00 */
[----:B------:R-:W-:Y:S04]  /*0cd0*/  STS.128 [R3.X16+0xf40], R180 ;  /* 0x000f40b403007388 */ /* 0x000fe8000000cc00 */
[----:B------:R-:W-:Y:S04]  /*0ce0*/  STS.128 [R3.X16+0xfc0], R188 ;  /* 0x000fc0bc03007388 */ /* 0x000fe8000000cc00 */
[----:B------:R-:W-:Y:S04]  /*0cf0*/  STS.128 [R3.X16+0x10c0], R196 ;  /* 0x0010c0c403007388 */ /* 0x000fe8000000cc00 */
[----:B------:R0:W3:Y:S04]  /*0d00*/  LDG.E.128.CONSTANT R108, [R160.64] ;  /* 0x00000004a06c7981 */ /* 0x0000e8000c1e9d00 */
[----:B------:R0:W3:Y:S04]  /*0d10*/  LDG.E.128.CONSTANT R116, [R160.64+0x180] ;  /* 0x00018004a0747981 */ /* 0x0000e8000c1e9d00 */
[----:B------:R0:W3:Y:S04]  /*0d20*/  LDG.E.128.CONSTANT R120, [R172.64] ;  /* 0x00000004ac787981 */ /* 0x0000e8000c1e9d00 */
[----:B----4-:R4:W-:Y:S04]  /*0d30*/  STS.128 [R3.X16+0x4c0], R12 ;  /* 0x0004c00c03007388 */ /* 0x0109e8000000cc00 */
[----:B--2---:R2:W-:Y:S04]  /*0d40*/  STS.128 [R3.X16+0x500], R16 ;  /* 0x0005001003007388 */ /* 0x0045e8000000cc00 */
[----:B------:R0:W-:Y:S04]  /*0d50*/  STS.128 [R3.X16+0x540], R20 ;  /* 0x0005401403007388 */ /* 0x0001e8000000cc00 */
[----:B------:R0:W-:Y:S04]  /*0d60*/  STS.128 [R3.X16+0x580], R24 ;  /* 0x0005801803007388 */ /* 0x0001e8000000cc00 */
        /* <DEDUP_REMOVED lines=10> */
[----:B----4-:R4:W3:Y:S04]  /*0e10*/  LDG.E.128.CONSTANT R12, [R64.64] ;  /* 0x00000004400c7981 */ /* 0x0108e8000c1e9d00 */
[----:B------:R1:W-:Y:S04]  /*0e20*/  STS.128 [R3.X16+0x13c0], R212 ;  /* 0x0013c0d403007388 */ /* 0x0003e8000000cc00 */
[----:B--2---:R4:W2:Y:S04]  /*0e30*/  LDG.E.128.CONSTANT R16, [R64.64+0x80] ;  /* 0x0000800440107981 */ /* 0x0048a8000c1e9d00 */
[----:B0-----:R4:W2:Y:S04]  /*0e40*/  LDG.E.128.CONSTANT R20, [R64.64+0x180] ;  /* 0x0001800440147981 */ /* 0x0018a8000c1e9d00 */
[----:B------:R0:W2:Y:S01]  /*0e50*/  LDG.E.128.CONSTANT R24, [R76.64] ;  /* 0x000000044c187981 */ /* 0x0000a2000c1e9d00 */
[----:B-1----:R-:W-:-:S03]  /*0e60*/  IADD3 R213, R249, 0x820, RZ ;  /* 0x00000820f9d57810 */ /* 0x002fc60007ffe0ff */
[----:B------:R0:W2:Y:S02]  /*0e70*/  LDG.E.128.CONSTANT R28, [R76.64+0x80] ;  /* 0x000080044c1c7981 */ /* 0x0000a4000c1e9d00 */
[----:B------:R-:W-:Y:S02]  /*0e80*/  IMAD.WIDE R212, R213, R0, c[0x0][0x168] ;  /* 0x00005a00d5d47625 */ /* 0x000fe400078e0200 */
[----:B------:R0:W2:Y:S04]  /*0e90*/  LDG.E.128.CONSTANT R32, [R76.64+0x180] ;  /* 0x000180044c207981 */ /* 0x0000a8000c1e9d00 */
[----:B------:R1:W2:Y:S04]  /*0ea0*/  LDG.E.128.CONSTANT R36, [R88.64] ;  /* 0x0000000458247981 */ /* 0x0002a8000c1e9d00 */
[----:B------:R1:W2:Y:S04]  /*0eb0*/  LDG.E.128.CONSTANT R40, [R88.64+0x80] ;  /* 0x0000800458287981 */ /* 0x0002a8000c1e9d00 */
[----:B------:R1:W2:Y:S04]  /*0ec0*/  LDG.E.128.CONSTANT R44, [R88.64+0x180] ;  /* 0x00018004582c7981 */ /* 0x0002a8000c1e9d00 */
[----:B------:R0:W2:Y:S04]  /*0ed0*/  LDG.E.128.CONSTANT R48, [R100.64] ;  /* 0x0000000464307981 */ /* 0x0000a8000c1e9d00 */
[----:B------:R0:W2:Y:S04]  /*0ee0*/  LDG.E.128.CONSTANT R52, [R100.64+0x80] ;  /* 0x0000800464347981 */ /* 0x0000a8000c1e9d00 */
[----:B------:R0:W2:Y:S04]  /*0ef0*/  LDG.E.128.CONSTANT R56, [R100.64+0x180] ;  /* 0x0001800464387981 */ /* 0x0000a8000c1e9d00 */
[----:B------:R0:W2:Y:S04]  /*0f00*/  LDG.E.128.CONSTANT R60, [R112.64] ;  /* 0x00000004703c7981 */ /* 0x0000a8000c1e9d00 */
[----:B----4-:R4:W2:Y:S04]  /*0f10*/  LDG.E.128.CONSTANT R64, [R112.64+0x80] ;  /* 0x0000800470407981 */ /* 0x0108a8000c1e9d00 */
[----:B------:R4:W2:Y:S04]  /*0f20*/  LDG.E.128.CONSTANT R68, [R112.64+0x180] ;  /* 0x0001800470447981 */ /* 0x0008a8000c1e9d00 */
[----:B0-----:R0:W2:Y:S04]  /*0f30*/  LDG.E.128.CONSTANT R76, [R124.64+0x80] ;  /* 0x000080047c4c7981 */ /* 0x0010a8000c1e9d00 */
[----:B-1----:R5:W2:Y:S04]  /*0f40*/  LDG.E.128.CONSTANT R88, [R136.64+0x80] ;  /* 0x0000800488587981 */ /* 0x002aa8000c1e9d00 */
[----:B------:R1:W2:Y:S04]  /*0f50*/  LDG.E.128.CONSTANT R100, [R148.64+0x80] ;  /* 0x0000800494647981 */ /* 0x0002a8000c1e9d00 */
[----:B----4-:R4:W2:Y:S04]  /*0f60*/  LDG.E.128.CONSTANT R112, [R160.64+0x80] ;  /* 0x00008004a0707981 */ /* 0x0108a8000c1e9d00 */
[----:B0-----:R0:W2:Y:S04]  /*0f70*/  LDG.E.128.CONSTANT R124, [R172.64+0x80] ;  /* 0x00008004ac7c7981 */ /* 0x0010a8000c1e9d00 */
[----:B------:R0:W2:Y:S04]  /*0f80*/  LDG.E.128.CONSTANT R128, [R172.64+0x180] ;  /* 0x00018004ac807981 */ /* 0x0000a8000c1e9d00 */
[----:B------:R0:W2:Y:S04]  /*0f90*/  LDG.E.128.CONSTANT R132, [R184.64] ;  /* 0x00000004b8847981 */ /* 0x0000a8000c1e9d00 */
[----:B-----5:R5:W2:Y:S04]  /*0fa0*/  LDG.E.128.CONSTANT R136, [R184.64+0x80] ;  /* 0x00008004b8887981 */ /* 0x020aa8000c1e9d00 */
[----:B------:R5:W2:Y:S04]  /*0fb0*/  LDG.E.128.CONSTANT R140, [R184.64+0x180] ;  /* 0x00018004b88c7981 */ /* 0x000aa8000c1e9d00 */
[----:B------:R0:W2:Y:S04]  /*0fc0*/  LDG.E.128.CONSTANT R144, [R192.64] ;  /* 0x00000004c0907981 */ /* 0x0000a8000c1e9d00 */
[----:B-1----:R1:W2:Y:S04]  /*0fd0*/  LDG.E.128.CONSTANT R148, [R192.64+0x100] ;  /* 0x00010004c0947981 */ /* 0x0022a8000c1e9d00 */
[----:B------:R0:W-:Y:S04]  /*0fe0*/  STS.128 [R3.X16+0x440], R4 ;  /* 0x0004400403007388 */ /* 0x0001e8000000cc00 */
[----:B------:R0:W-:Y:S04]  /*0ff0*/  STS.128 [R3.X16+0x480], R8 ;  /* 0x0004800803007388 */ /* 0x0001e8000000cc00 */
[----:B------:R0:W2:Y:S04]  /*1000*/  LDG.E.128.CONSTANT R152, [R200.64] ;  /* 0x00000004c8987981 */ /* 0x0000a8000c1e9d00 */
[----:B------:R0:W2:Y:S04]  /*1010*/  LDG.E.128.CONSTANT R156, [R200.64+0x100] ;  /* 0x00010004c89c7981 */ /* 0x0000a8000c1e9d00 */
[----:B----4-:R4:W2:Y:S04]  /*1020*/  LDG.E.128.CONSTANT R160, [R208.64] ;  /* 0x00000004d0a07981 */ /* 0x0108a8000c1e9d00 */
[----:B------:R4:W2:Y:S04]  /*1030*/  LDG.E.128.CONSTANT R164, [R208.64+0x100] ;  /* 0x00010004d0a47981 */ /* 0x0008a8000c1e9d00 */
[----:B------:R1:W2:Y:S04]  /*1040*/  LDG.E.128.CONSTANT R168, [R216.64] ;  /* 0x00000004d8a87981 */ /* 0x0002a8000c1e9d00 */
[----:B0-----:R0:W2:Y:S04]  /*1050*/  LDG.E.128.CONSTANT R172, [R216.64+0x100] ;  /* 0x00010004d8ac7981 */ /* 0x0010a8000c1e9d00 */
[----:B------:R0:W2:Y:S04]  /*1060*/  LDG.E.128.CONSTANT R176, [R224.64] ;  /* 0x00000004e0b07981 */ /* 0x0000a8000c1e9d00 */
[----:B------:R0:W2:Y:S04]  /*1070*/  LDG.E.128.CONSTANT R180, [R224.64+0x100] ;  /* 0x00010004e0b47981 */ /* 0x0000a8000c1e9d00 */
[----:B-----5:R5:W2:Y:S04]  /*1080*/  LDG.E.128.CONSTANT R184, [R232.64] ;  /* 0x00000004e8b87981 */ /* 0x020aa8000c1e9d00 */
[----:B------:R5:W2:Y:S04]  /*1090*/  LDG.E.128.CONSTANT R188, [R232.64+0x100] ;  /* 0x00010004e8bc7981 */ /* 0x000aa8000c1e9d00 */
[----:B-1----:R1:W2:Y:S04]  /*10a0*/  LDG.E.128.CONSTANT R192, [R240.64] ;  /* 0x00000004f0c07981 */ /* 0x0022a8000c1e9d00 */
[----:B------:R1:W2:Y:S04]  /*10b0*/  LDG.E.128.CONSTANT R196, [R240.64+0x100] ;  /* 0x00010004f0c47981 */ /* 0x0002a8000c1e9d00 */
[----:B------:R0:W2:Y:S04]  /*10c0*/  LDG.E.128.CONSTANT R4, [R244.64+0x80] ;  /* 0x00008004f4047981 */ /* 0x0000a8000c1e9d00 */
[----:B------:R0:W2:Y:S04]  /*10d0*/  LDG.E.128.CONSTANT R8, [R244.64+0x180] ;  /* 0x00018004f4087981 */ /* 0x0000a8000c1e9d00 */
[----:B------:R1:W2:Y:S04]  /*10e0*/  LDG.E.128.CONSTANT R200, [R204.64] ;  /* 0x00000004ccc87981 */ /* 0x0002a8000c1e9d00 */
[----:B----4-:R4:W2:Y:S04]  /*10f0*/  LDG.E.128.CONSTANT R208, [R212.64] ;  /* 0x00000004d4d07981 */ /* 0x0108a8000c1e9d00 */
[----:B0-----:R0:W2:Y:S04]  /*1100*/  LDG.E.128.CONSTANT R216, [R220.64] ;  /* 0x00000004dcd87981 */ /* 0x0010a8000c1e9d00 */
[----:B------:R0:W2:Y:S04]  /*1110*/  LDG.E.128.CONSTANT R224, [R228.64] ;  /* 0x00000004e4e07981 */ /* 0x0000a8000c1e9d00 */
[----:B-----5:R5:W2:Y:S04]  /*1120*/  LDG.E.128.CONSTANT R232, [R236.64] ;  /* 0x00000004ece87981 */ /* 0x020aa8000c1e9d00 */
[----:B-1----:R1:W2:Y:S04]  /*1130*/  LDG.E.128.CONSTANT R240, [R246.64] ;  /* 0x00000004f6f07981 */ /* 0x0022a8000c1e9d00 */
[----:B------:R-:W2:Y:S04]  /*1140*/  LDG.E.128.CONSTANT R204, [R204.64+0x100] ;  /* 0x00010004cccc7981 */ /* 0x000ea8000c1e9d00 */
[----:B----4-:R-:W4:Y:S04]  /*1150*/  LDG.E.128.CONSTANT R212, [R212.64+0x100] ;  /* 0x00010004d4d47981 */ /* 0x010f28000c1e9d00 */
[----:B0-----:R-:W4:Y:S04]  /*1160*/  LDG.E.128.CONSTANT R220, [R220.64+0x100] ;  /* 0x00010004dcdc7981 */ /* 0x001f28000c1e9d00 */
[----:B------:R-:W4:Y:S04]  /*1170*/  LDG.E.128.CONSTANT R228, [R228.64+0x100] ;  /* 0x00010004e4e47981 */ /* 0x000f28000c1e9d00 */
[----:B-1----:R-:W4:Y:S04]  /*1180*/  LDG.E.128.CONSTANT R244, [R246.64+0x100] ;  /* 0x00010004f6f47981 */ /* 0x002f28000c1e9d00 */
[----:B-----5:R-:W5:Y:S04]  /*1190*/  LDG.E.128.CONSTANT R236, [R236.64+0x100] ;  /* 0x00010004ecec7981 */ /* 0x020f68000c1e9d00 */
[----:B---3--:R0:W-:Y:S04]  /*11a0*/  STS.128 [R3.X16+0x25c0], R80 ;  /* 0x0025c05003007388 */ /* 0x0081e8000000cc00 */
[----:B------:R1:W-:Y:S04]  /*11b0*/  STS.128 [R3.X16+0x2640], R84 ;  /* 0x0026405403007388 */ /* 0x0003e8000000cc00 */
[----:B------:R3:W-:Y:S04]  /*11c0*/  STS.128 [R3.X16+0x27c0], R92 ;  /* 0x0027c05c03007388 */ /* 0x0007e8000000cc00 */
[----:B------:R3:W-:Y:S04]  /*11d0*/  STS.128 [R3.X16+0x2840], R96 ;  /* 0x0028406003007388 */ /* 0x0007e8000000cc00 */
[----:B------:R3:W-:Y:S01]  /*11e0*/  STS.128 [R3.X16+0x29c0], R104 ;  /* 0x0029c06803007388 */ /* 0x0007e2000000cc00 */
[----:B0-----:R-:W-:-:S02]  /*11f0*/  IADD3 R83, R249, 0x1020, RZ ;  /* 0x00001020f9537810 */ /* 0x001fc40007ffe0ff */
[C---:B------:R-:W-:Y:S01]  /*1200*/  IADD3 R81, R249.reuse, 0x1d0, RZ ;  /* 0x000001d0f9517810 */ /* 0x040fe20007ffe0ff */
[----:B------:R0:W-:Y:S01]  /*1210*/  STS.128 [R3.X16+0x2440], R72 ;  /* 0x0024404803007388 */ /* 0x0001e2000000cc00 */
[----:B-1----:R-:W-:-:S03]  /*1220*/  IADD3 R85, R249, 0x200, RZ ;  /* 0x00000200f9557810 */ /* 0x002fc60007ffe0ff */
[----:B------:R1:W-:Y:S01]  /*1230*/  STS.128 [R3.X16+0x2a40], R108 ;  /* 0x002a406c03007388 */ /* 0x0003e2000000cc00 */
[----:B---3--:R-:W-:-:S03]  /*1240*/  IADD3 R93, R249, 0x250, RZ ;  /* 0x00000250f95d7810 */ /* 0x008fc60007ffe0ff */
[----:B------:R3:W-:Y:S01]  /*1250*/  STS.128 [R3.X16+0x2bc0], R116 ;  /* 0x002bc07403007388 */ /* 0x0007e2000000cc00 */
[C---:B------:R-:W-:Y:S02]  /*1260*/  IADD3 R97, R249.reuse, 0x280, RZ ;  /* 0x00000280f9617810 */ /* 0x040fe40007ffe0ff */
[C---:B------:R-:W-:Y:S01]  /*1270*/  IADD3 R105, R249.reuse, 0x2d0, RZ ;  /* 0x000002d0f9697810 */ /* 0x040fe20007ffe0ff */
[----:B------:R3:W-:Y:S01]  /*1280*/  STS.128 [R3.X16+0x2c40], R120 ;  /* 0x002c407803007388 */ /* 0x0007e2000000cc00 */
[C---:B0-----:R-:W-:Y:S02]  /*1290*/  IADD3 R75, R249.reuse, 0xba0, RZ ;  /* 0x00000ba0f94b7810 */ /* 0x041fe40007ffe0ff */
[C---:B------:R-:W-:Y:S02]  /*12a0*/  IADD3 R73, R249.reuse, 0x180, RZ ;  /* 0x00000180f9497810 */ /* 0x040fe40007ffe0ff */
[C---:B-1----:R-:W-:Y:S02]  /*12b0*/  IADD3 R109, R249.reuse, 0x300, RZ ;  /* 0x00000300f96d7810 */ /* 0x042fe40007ffe0ff */
[----:B---3--:R-:W-:Y:S01]  /*12c0*/  IADD3 R117, R249, 0x350, RZ ;  /* 0x00000350f9757810 */ /* 0x008fe20007ffe0ff */
[----:B------:R-:W-:Y:S01]  /*12d0*/  IMAD.WIDE R82, R83, R0, c[0x0][0x168] ;  /* 0x00005a0053527625 */ /* 0x000fe200078e0200 */
[----:B------:R-:W-:-:S03]  /*12e0*/  IADD3 R121, R249, 0x380, RZ ;  /* 0x00000380f9797810 */ /* 0x000fc60007ffe0ff */
[----:B------:R-:W-:-:S04]  /*12f0*/  IMAD.WIDE R84, R85, R0, c[0x0][0x168] ;  /* 0x00005a0055547625 */ /* 0x000fc800078e0200 */
[-C--:B------:R-:W-:Y:S02]  /*1300*/  IMAD.WIDE R92, R93, R0.reuse, c[0x0][0x168] ;  /* 0x00005a005d5c7625 */ /* 0x080fe400078e0200 */
[----:B------:R-:W3:Y:S02]  /*1310*/  LDG.E.128.CONSTANT R84, [R84.64] ;  /* 0x0000000454547981 */ /* 0x000ee4000c1e9d00 */
[-C--:B------:R-:W-:Y:S02]  /*1320*/  IMAD.WIDE R96, R97, R0.reuse, c[0x0][0x168] ;  /* 0x00005a0061607625 */ /* 0x080fe400078e0200 */
[----:B------:R-:W3:Y:S02]  /*1330*/  LDG.E.128.CONSTANT R92, [R92.64] ;  /* 0x000000045c5c7981 */ /* 0x000ee4000c1e9d00 */
[-C--:B------:R-:W-:Y:S02]  /*1340*/  IMAD.WIDE R104, R105, R0.reuse, c[0x0][0x168] ;  /* 0x00005a0069687625 */ /* 0x080fe400078e0200 */
[----:B------:R-:W3:Y:S02]  /*1350*/  LDG.E.128.CONSTANT R96, [R96.64] ;  /* 0x0000000460607981 */ /* 0x000ee4000c1e9d00 */
[----:B------:R-:W-:-:S02]  /*1360*/  IMAD.WIDE R74, R75, R0, c[0x0][0x168] ;  /* 0x00005a004b4a7625 */ /* 0x000fc400078e0200 */
[----:B------:R-:W3:Y:S02]  /*1370*/  LDG.E.128.CONSTANT R104, [R104.64] ;  /* 0x0000000468687981 */ /* 0x000ee4000c1e9d00 */
[----:B------:R-:W-:-:S04]  /*1380*/  IMAD.WIDE R72, R73, R0, c[0x0][0x168] ;  /* 0x00005a0049487625 */ /* 0x000fc800078e0200 */
[----:B------:R-:W-:-:S04]  /*1390*/  IMAD.WIDE R80, R81, R0, c[0x0][0x168] ;  /* 0x00005a0051507625 */ /* 0x000fc800078e0200 */
[-C--:B------:R-:W-:Y:S01]  /*13a0*/  IMAD.WIDE R108, R109, R0.reuse, c[0x0][0x168] ;  /* 0x00005a006d6c7625 */ /* 0x080fe200078e0200 */
[----:B--2---:R-:W-:Y:S04]  /*13b0*/  STS.128 [R3.X16+0x1ac0], R16 ;  /* 0x001ac01003007388 */ /* 0x004fe8000000cc00 */
[----:B------:R-:W-:Y:S01]  /*13c0*/  STS.128 [R3.X16+0x1bc0], R20 ;  /* 0x001bc01403007388 */ /* 0x000fe2000000cc00 */
[----:B------:R-:W-:-:S03]  /*13d0*/  IMAD.WIDE R116, R117, R0, c[0x0][0x168] ;  /* 0x00005a0075747625 */ /* 0x000fc600078e0200 */
[----:B------:R-:W-:Y:S01]  /*13e0*/  STS.128 [R3.X16+0x1a40], R12 ;  /* 0x001a400c03007388 */ /* 0x000fe2000000cc00 */
[----:B------:R-:W-:-:S03]  /*13f0*/  IMAD.WIDE R120, R121, R0, c[0x0][0x168] ;  /* 0x00005a0079787625 */ /* 0x000fc600078e0200 */
        /* <DEDUP_REMOVED lines=8> */
[----:B------:R0:W-:Y:S04]  /*1480*/  STS.128 [R3.X16+0x22c0], R64 ;  /* 0x0022c04003007388 */ /* 0x0001e8000000cc00 */
[----:B------:R1:W-:Y:S04]  /*1490*/  STS.128 [R3.X16+0x24c0], R76 ;  /* 0x0024c04c03007388 */ /* 0x0003e8000000cc00 */
[----:B------:R2:W-:Y:S04]  /*14a0*/  STS.128 [R3.X16+0x26c0], R88 ;  /* 0x0026c05803007388 */ /* 0x0005e8000000cc00 */
[----:B------:R2:W-:Y:S01]  /*14b0*/  STS.128 [R3.X16+0x28c0], R100 ;  /* 0x0028c06403007388 */ /* 0x0005e2000000cc00 */
[----:B0-----:R-:W-:-:S02]  /*14c0*/  IADD3 R67, R249, 0xb20, RZ ;  /* 0x00000b20f9437810 */ /* 0x001fc40007ffe0ff */
[C---:B------:R-:W-:Y:S01]  /*14d0*/  IADD3 R65, R249.reuse, 0x140, RZ ;  /* 0x00000140f9417810 */ /* 0x040fe20007ffe0ff */
[----:B------:R0:W-:Y:S04]  /*14e0*/  STS.128 [R3.X16+0x2ac0], R112 ;  /* 0x002ac07003007388 */ /* 0x0001e8000000cc00 */
[----:B------:R2:W-:Y:S01]  /*14f0*/  STS.128 [R3.X16+0x2cc0], R124 ;  /* 0x002cc07c03007388 */ /* 0x0005e2000000cc00 */
[C---:B-1----:R-:W-:Y:S02]  /*1500*/  IADD3 R77, R249.reuse, 0x1c0, RZ ;  /* 0x000001c0f94d7810 */ /* 0x042fe40007ffe0ff */
[C---:B--2---:R-:W-:Y:S01]  /*1510*/  IADD3 R89, R249.reuse, 0x240, RZ ;  /* 0x00000240f9597810 */ /* 0x044fe20007ffe0ff */
[----:B------:R-:W-:Y:S01]  /*1520*/  STS.128 [R3.X16+0x21c0], R56 ;  /* 0x0021c03803007388 */ /* 0x000fe2000000cc00 */
[----:B------:R-:W-:-:S03]  /*1530*/  IADD3 R101, R249, 0x2c0, RZ ;  /* 0x000002c0f9657810 */ /* 0x000fc60007ffe0ff */
[----:B------:R-:W-:Y:S01]  /*1540*/  STS.128 [R3.X16+0x2240], R60 ;  /* 0x0022403c03007388 */ /* 0x000fe2000000cc00 */
[----:B0-----:R-:W-:-:S03]  /*1550*/  IADD3 R113, R249, 0x340, RZ ;  /* 0x00000340f9717810 */ /* 0x001fc60007ffe0ff */
[----:B------:R0:W-:Y:S01]  /*1560*/  STS.128 [R3.X16+0x2ec0], R136 ;  /* 0x002ec08803007388 */ /* 0x0001e2000000cc00 */
[----:B------:R-:W-:Y:S01]  /*1570*/  IADD3 R125, R249, 0x3c0, RZ ;  /* 0x000003c0f97d7810 */ /* 0x000fe20007ffe0ff */
[-C--:B------:R-:W-:Y:S02]  /*1580*/  IMAD.WIDE R66, R67, R0.reuse, c[0x0][0x168] ;  /* 0x00005a0043427625 */ /* 0x080fe400078e0200 */
[----:B------:R-:W-:Y:S04]  /*1590*/  STS.128 [R3.X16+0x23c0], R68 ;  /* 0x0023c04403007388 */ /* 0x000fe8000000cc00 */
[----:B------:R1:W-:Y:S01]  /*15a0*/  STS.128 [R3.X16+0x1180], R148 ;  /* 0x0011809403007388 */ /* 0x0003e2000000cc00 */
[----:B------:R-:W-:-:S03]  /*15b0*/  IMAD.WIDE R64, R65, R0, c[0x0][0x168] ;  /* 0x00005a0041407625 */ /* 0x000fc600078e0200 */
[----:B------:R-:W-:Y:S01]  /*15c0*/  STS.128 [R3.X16+0x2e40], R132 ;  /* 0x002e408403007388 */ /* 0x000fe2000000cc00 */
[----:B0-----:R-:W-:Y:S01]  /*15d0*/  IADD3 R137, R249, 0x840, RZ ;  /* 0x00000840f9897810 */ /* 0x001fe20007ffe0ff */
[-C--:B------:R-:W-:Y:S02]  /*15e0*/  IMAD.WIDE R88, R89, R0.reuse, c[0x0][0x168] ;  /* 0x00005a0059587625 */ /* 0x080fe400078e0200 */
[----:B------:R-:W-:Y:S02]  /*15f0*/  STS.128 [R3.X16+0x2fc0], R140 ;  /* 0x002fc08c03007388 */ /* 0x000fe4000000cc00 */
[----:B------:R-:W-:Y:S02]  /*1600*/  IMAD.WIDE R100, R101, R0, c[0x0][0x168] ;  /* 0x00005a0065647625 */ /* 0x000fe400078e0200 */
[----:B------:R-:W-:Y:S01]  /*1610*/  STS.128 [R3.X16+0x1080], R144 ;  /* 0x0010809003007388 */ /* 0x000fe2000000cc00 */
[----:B-1----:R-:W-:-:S03]  /*1620*/  IADD3 R149, R249, 0x8c0, RZ ;  /* 0x000008c0f9957810 */ /* 0x002fc60007ffe0ff */
[----:B------:R0:W-:Y:S01]  /*1630*/  STS.128 [R3.X16+0x1480], R160 ;  /* 0x001480a003007388 */ /* 0x0001e2000000cc00 */
[----:B------:R-:W-:-:S03]  /*1640*/  IMAD.WIDE R76, R77, R0, c[0x0][0x168] ;  /* 0x00005a004d4c7625 */ /* 0x000fc600078e0200 */
[----:B------:R-:W-:Y:S01]  /*1650*/  STS.128 [R3.X16+0x1280], R152 ;  /* 0x0012809803007388 */ /* 0x000fe2000000cc00 */
[----:B------:R-:W-:-:S03]  /*1660*/  IMAD.WIDE R112, R113, R0, c[0x0][0x168] ;  /* 0x00005a0071707625 */ /* 0x000fc600078e0200 */
[----:B------:R1:W-:Y:S01]  /*1670*/  STS.128 [R3.X16+0x1780], R172 ;  /* 0x001780ac03007388 */ /* 0x0003e2000000cc00 */
[----:B0-----:R-:W-:Y:S01]  /*1680*/  IADD3 R161, R249, 0x940, RZ ;  /* 0x00000940f9a17810 */ /* 0x001fe20007ffe0ff */
[-C--:B------:R-:W-:Y:S02]  /*1690*/  IMAD.WIDE R136, R137, R0.reuse, c[0x0][0x168] ;  /* 0x00005a0089887625 */ /* 0x080fe400078e0200 */
[----:B------:R0:W-:Y:S02]  /*16a0*/  STS.128 [R3.X16+0x1a80], R184 ;  /* 0x001a80b803007388 */ /* 0x0001e4000000cc00 */
[----:B------:R-:W-:Y:S01]  /*16b0*/  IMAD.WIDE R148, R149, R0, c[0x0][0x168] ;  /* 0x00005a0095947625 */ /* 0x000fe200078e0200 */
[----:B-1----:R-:W-:-:S03]  /*16c0*/  IADD3 R173, R249, 0x9c0, RZ ;  /* 0x000009c0f9ad7810 */ /* 0x002fc60007ffe0ff */
[----:B------:R-:W-:Y:S01]  /*16d0*/  IMAD.WIDE R124, R125, R0, c[0x0][0x168] ;  /* 0x00005a007d7c7625 */ /* 0x000fe200078e0200 */
[----:B------:R1:W-:Y:S01]  /*16e0*/  STS.128 [R3.X16+0x1d80], R196 ;  /* 0x001d80c403007388 */ /* 0x0003e2000000cc00 */
[----:B0-----:R-:W-:-:S03]  /*16f0*/  IADD3 R185, R249, 0xa40, RZ ;  /* 0x00000a40f9b97810 */ /* 0x001fc60007ffe0ff */
[----:B------:R0:W-:Y:S01]  /*1700*/  STS.128 [R3.X16+0x18c0], R4 ;  /* 0x0018c00403007388 */ /* 0x0001e2000000cc00 */
[-C--:B------:R-:W-:Y:S01]  /*1710*/  IMAD.WIDE R160, R161, R0.reuse, c[0x0][0x168] ;  /* 0x00005a00a1a07625 */ /* 0x080fe200078e0200 */
[C---:B------:R-:W-:Y:S02]  /*1720*/  IADD3 R59, R249.reuse, 0xaa0, RZ ;  /* 0x00000aa0f93b7810 */ /* 0x040fe40007ffe0ff */
[----:B------:R2:W-:Y:S01]  /*1730*/  STS.128 [R3.X16+0x2080], R208 ;  /* 0x002080d003007388 */ /* 0x0005e2000000cc00 */
[----:B-1----:R-:W-:Y:S01]  /*1740*/  IADD3 R197, R249, 0xac0, RZ ;  /* 0x00000ac0f9c57810 */ /* 0x002fe20007ffe0ff */
[-C--:B------:R-:W-:Y:S01]  /*1750*/  IMAD.WIDE R184, R185, R0.reuse, c[0x0][0x168] ;  /* 0x00005a00b9b87625 */ /* 0x080fe200078e0200 */
[C---:B------:R-:W-:Y:S01]  /*1760*/  IADD3 R41, R249.reuse, 0x40, RZ ;  /* 0x00000040f9297810 */ /* 0x040fe20007ffe0ff */
[----:B------:R1:W3:Y:S02]  /*1770*/  LDG.E.128.CONSTANT R16, [R66.64] ;  /* 0x0000000442107981 */ /* 0x0002e4000c1e9d00 */
[----:B0-----:R-:W-:-:S02]  /*1780*/  IMAD.WIDE R4, R249, R0, c[0x0][0x168] ;  /* 0x00005a00f9047625 */ /* 0x001fc400078e0200 */
[----:B------:R0:W-:Y:S01]  /*1790*/  STS.128 [R3.X16+0x2680], R232 ;  /* 0x002680e803007388 */ /* 0x0001e2000000cc00 */
[----:B--2---:R-:W-:-:S03]  /*17a0*/  IADD3 R209, R249, 0xb40, RZ ;  /* 0x00000b40f9d17810 */ /* 0x004fc60007ffe0ff */
[----:B------:R2:W-:Y:S04]  /*17b0*/  STS.128 [R3.X16+0x1f80], R204 ;  /* 0x001f80cc03007388 */ /* 0x0005e8000000cc00 */
[----:B----4-:R4:W-:Y:S04]  /*17c0*/  STS.128 [R3.X16+0x2180], R212 ;  /* 0x002180d403007388 */ /* 0x0109e8000000cc00 */
[----:B------:R1:W-:Y:S01]  /*17d0*/  STS.128 [R3.X16+0x2380], R220 ;  /* 0x002380dc03007388 */ /* 0x0003e2000000cc00 */
[----:B0-----:R-:W-:-:S03]  /*17e0*/  IADD3 R233, R249, 0x1040, RZ ;  /* 0x00001040f9e97810 */ /* 0x001fc60007ffe0ff */
[----:B------:R0:W-:Y:S04]  /*17f0*/  STS.128 [R3.X16+0x2580], R228 ;  /* 0x002580e403007388 */ /* 0x0001e8000000cc00 */
[----:B------:R5:W-:Y:S01]  /*1800*/  STS.128 [R3.X16+0x2980], R244 ;  /* 0x002980f403007388 */ /* 0x000be2000000cc00 */
[C---:B--2---:R-:W-:Y:S02]  /*1810*/  IADD3 R205, R249.reuse, 0xb00, RZ ;  /* 0x00000b00f9cd7810 */ /* 0x044fe40007ffe0ff */
[----:B----4-:R-:W-:Y:S01]  /*1820*/  IADD3 R213, R249, 0xb50, RZ ;  /* 0x00000b50f9d57810 */ /* 0x010fe20007ffe0ff */
[-C--:B------:R-:W-:Y:S01]  /*1830*/  IMAD.WIDE R196, R197, R0.reuse, c[0x0][0x168] ;  /* 0x00005a00c5c47625 */ /* 0x080fe200078e0200 */
[C---:B------:R-:W-:Y:S01]  /*1840*/  IADD3 R45, R249.reuse, 0x50, RZ ;  /* 0x00000050f92d7810 */ /* 0x040fe20007ffe0ff */
[----:B------:R2:W4:Y:S01]  /*1850*/  LDG.E.128.CONSTANT R20, [R66.64+0x100] ;  /* 0x0001000442147981 */ /* 0x000522000c1e9d00 */
[----:B-1----:R-:W-:Y:S01]  /*1860*/  IADD3 R221, R249, 0xbc0, RZ ;  /* 0x00000bc0f9dd7810 */ /* 0x002fe20007ffe0ff */
[----:B------:R-:W-:Y:S01]  /*1870*/  IMAD.WIDE R172, R173, R0, c[0x0][0x168] ;  /* 0x00005a00adac7625 */ /* 0x000fe200078e0200 */
[C---:B------:R-:W-:Y:S01]  /*1880*/  IADD3 R49, R249.reuse, 0x80, RZ ;  /* 0x00000080f9317810 */ /* 0x040fe20007ffe0ff */
[----:B------:R-:W4:Y:S01]  /*1890*/  LDG.E.128.CONSTANT R88, [R88.64] ;  /* 0x0000000458587981 */ /* 0x000f22000c1e9d00 */
[----:B0-----:R-:W-:-:S02]  /*18a0*/  IADD3 R229, R249, 0x1000, RZ ;  /* 0x00001000f9e57810 */ /* 0x001fc40007ffe0ff */
[C---:B------:R-:W-:Y:S01]  /*18b0*/  IADD3 R53, R249.reuse, 0xc0, RZ ;  /* 0x000000c0f9357810 */ /* 0x040fe20007ffe0ff */
[----:B------:R-:W4:Y:S01]  /*18c0*/  LDG.E.128.CONSTANT R100, [R100.64] ;  /* 0x0000000464647981 */ /* 0x000f22000c1e9d00 */
[----:B-----5:R-:W-:Y:S01]  /*18d0*/  IADD3 R245, R249, 0x1010, RZ ;  /* 0x00001010f9f57810 */ /* 0x020fe20007ffe0ff */
[-C--:B------:R-:W-:Y:S01]  /*18e0*/  IMAD.WIDE R208, R209, R0.reuse, c[0x0][0x168] ;  /* 0x00005a00d1d07625 */ /* 0x080fe200078e0200 */
[----:B------:R-:W-:Y:S01]  /*18f0*/  IADD3 R57, R249, 0xd0, RZ ;  /* 0x000000d0f9397810 */ /* 0x000fe20007ffe0ff */
[----:B--2---:R-:W2:Y:S02]  /*1900*/  LDG.E.128.CONSTANT R64, [R64.64] ;  /* 0x0000000440407981 */ /* 0x004ea4000c1e9d00 */
[-C--:B------:R-:W-:Y:S01]  /*1910*/  IMAD.WIDE R232, R233, R0.reuse, c[0x0][0x168] ;  /* 0x00005a00e9e87625 */ /* 0x080fe200078e0200 */
[----:B------:R-:W-:Y:S01]  /*1920*/  IADD3 R61, R249, 0x100, RZ ;  /* 0x00000100f93d7810 */ /* 0x000fe20007ffe0ff */
[----:B------:R0:W-:Y:S02]  /*1930*/  STS.128 [R3.X16+0x2dc0], R128 ;  /* 0x002dc08003007388 */ /* 0x0001e4000000cc00 */
        /* <DEDUP_REMOVED lines=12> */
[----:B------:R-:W-:Y:S01]  /*1a00*/  IMAD.WIDE R244, R245, R0, c[0x0][0x168] ;  /* 0x00005a00f5f47625 */ /* 0x000fe200078e0200 */
[C---:B------:R-:W-:Y:S01]  /*1a10*/  IADD3 R153, R249.reuse, 0x8d0, RZ ;  /* 0x000008d0f9997810 */ /* 0x040fe20007ffe0ff */
[----:B------:R5:W-:Y:S01]  /*1a20*/  STS.128 [R3.X16+0x1c80], R192 ;  /* 0x001c80c003007388 */ /* 0x000be2000000cc00 */
[----:B0-----:R-:W-:-:S02]  /*1a30*/  IADD3 R129, R249, 0x3d0, RZ ;  /* 0x000003d0f9817810 */ /* 0x001fc40007ffe0ff */
[C---:B-1----:R-:W-:Y:S01]  /*1a40*/  IADD3 R157, R249.reuse, 0x900, RZ ;  /* 0x00000900f99d7810 */ /* 0x042fe20007ffe0ff */
[----:B------:R-:W2:Y:S01]  /*1a50*/  LDG.E.128.CONSTANT R4, [R4.64] ;  /* 0x0000000404047981 */ /* 0x000ea2000c1e9d00 */
[----:B-----5:R-:W-:-:S03]  /*1a60*/  IADD3 R165, R249, 0x950, RZ ;  /* 0x00000950f9a57810 */ /* 0x020fc60007ffe0ff */
[----:B------:R-:W5:Y:S01]  /*1a70*/  LDG.E.128.CONSTANT R76, [R76.64] ;  /* 0x000000044c4c7981 */ /* 0x000f62000c1e9d00 */
[----:B------:R-:W-:-:S03]  /*1a80*/  IADD3 R181, R249, 0xa00, RZ ;  /* 0x00000a00f9b57810 */ /* 0x000fc60007ffe0ff */
[----:B------:R-:W5:Y:S01]  /*1a90*/  LDG.E.128.CONSTANT R112, [R112.64] ;  /* 0x0000000470707981 */ /* 0x000f62000c1e9d00 */
[----:B------:R-:W-:-:S03]  /*1aa0*/  IADD3 R189, R249, 0xa50, RZ ;  /* 0x00000a50f9bd7810 */ /* 0x000fc60007ffe0ff */
[----:B------:R-:W5:Y:S01]  /*1ab0*/  LDG.E.128.CONSTANT R136, [R136.64] ;  /* 0x0000000488887981 */ /* 0x000f62000c1e9d00 */
[----:B------:R-:W-:-:S03]  /*1ac0*/  IADD3 R193, R249, 0xa80, RZ ;  /* 0x00000a80f9c17810 */ /* 0x000fc60007ffe0ff */
[----:B------:R-:W5:Y:S01]  /*1ad0*/  LDG.E.128.CONSTANT R148, [R148.64] ;  /* 0x0000000494947981 */ /* 0x000f62000c1e9d00 */
[----:B------:R-:W-:-:S03]  /*1ae0*/  IMAD.WIDE R58, R59, R0, c[0x0][0x168] ;  /* 0x00005a003b3a7625 */ /* 0x000fc600078e0200 */
[----:B------:R0:W-:Y:S01]  /*1af0*/  STS.128 [R3.X16+0x1680], R168 ;  /* 0x001680a803007388 */ /* 0x0001e2000000cc00 */
        /* <DEDUP_REMOVED lines=8> */
[----:B0-----:R-:W-:Y:S01]  /*1b80*/  IADD3 R169, R249, 0x980, RZ ;  /* 0x00000980f9a97810 */ /* 0x001fe20007ffe0ff */
[----:B------:R-:W-:Y:S02]  /*1b90*/  IMAD.WIDE R56, R57, R0, c[0x0][0x168] ;  /* 0x00005a0039387625 */ /* 0x000fe400078e0200 */
[----:B------:R0:W-:Y:S01]  /*1ba0*/  STS.128 [R3.X16+0x2880], R240 ;  /* 0x002880f003007388 */ /* 0x0001e2000000cc00 */
[----:B-1----:R-:W-:-:S03]  /*1bb0*/  IADD3 R177, R249, 0x9d0, RZ ;  /* 0x000009d0f9b17810 */ /* 0x002fc60007ffe0ff */
        /* <DEDUP_REMOVED lines=10> */
[----:B------:R-:W5:Y:S01]  /*1c60*/  LDG.E.128.CONSTANT R172, [R172.64] ;  /* 0x00000004acac7981 */ /* 0x000f62000c1e9d00 */
[----:B------:R-:W-:-:S03]  /*1c70*/  IMAD.WIDE R132, R133, R0, c[0x0][0x168] ;  /* 0x00005a0085847625 */ /* 0x000fc600078e0200 */
[----:B------:R-:W5:Y:S01]  /*1c80*/  LDG.E.128.CONSTANT R208, [R208.64] ;  /* 0x00000004d0d07981 */ /* 0x000f62000c1e9d00 */
[----:B------:R-:W-:-:S03]  /*1c90*/  IMAD.WIDE R140, R141, R0, c[0x0][0x168] ;  /* 0x00005a008d8c7625 */ /* 0x000fc600078e0200 */
[----:B------:R-:W5:Y:S01]  /*1ca0*/  LDG.E.128.CONSTANT R232, [R232.64] ;  /* 0x00000004e8e87981 */ /* 0x000f62000c1e9d00 */
[----:B------:R-:W-:-:S03]  /*1cb0*/  IMAD.WIDE R144, R145, R0, c[0x0][0x168] ;  /* 0x00005a0091907625 */ /* 0x000fc600078e0200 */
[----:B0-----:R-:W5:Y:S01]  /*1cc0*/  LDG.E.128.CONSTANT R240, [R244.64+0x80] ;  /* 0x00008004f4f07981 */ /* 0x001f62000c1e9d00 */
[----:B------:R-:W-:-:S03]  /*1cd0*/  IMAD.WIDE R152, R153, R0, c[0x0][0x168] ;  /* 0x00005a0099987625 */ /* 0x000fc600078e0200 */
[----:B------:R-:W5:Y:S01]  /*1ce0*/  LDG.E.128.CONSTANT R204, [R204.64] ;  /* 0x00000004cccc7981 */ /* 0x000f62000c1e9d00 */
[----:B------:R-:W-:-:S03]  /*1cf0*/  IMAD.WIDE R128, R129, R0, c[0x0][0x168] ;  /* 0x00005a0081807625 */ /* 0x000fc600078e0200 */
[----:B------:R-:W5:Y:S01]  /*1d00*/  LDG.E.128.CONSTANT R212, [R212.64] ;  /* 0x00000004d4d47981 */ /* 0x000f62000c1e9d00 */
[----:B------:R-:W-:-:S03]  /*1d10*/  IMAD.WIDE R156, R157, R0, c[0x0][0x168] ;  /* 0x00005a009d9c7625 */ /* 0x000fc600078e0200 */
[----:B------:R-:W5:Y:S01]  /*1d20*/  LDG.E.128.CONSTANT R220, [R220.64] ;  /* 0x00000004dcdc7981 */ /* 0x000f62000c1e9d00 */
[----:B------:R-:W-:-:S03]  /*1d30*/  IMAD.WIDE R164, R165, R0, c[0x0][0x168] ;  /* 0x00005a00a5a47625 */ /* 0x000fc600078e0200 */
[----:B------:R-:W5:Y:S01]  /*1d40*/  LDG.E.128.CONSTANT R228, [R228.64] ;  /* 0x00000004e4e47981 */ /* 0x000f62000c1e9d00 */
[----:B------:R-:W-:-:S03]  /*1d50*/  IMAD.WIDE R180, R181, R0, c[0x0][0x168] ;  /* 0x00005a00b5b47625 */ /* 0x000fc600078e0200 */
[----:B-1----:R-:W5:Y:S01]  /*1d60*/  LDG.E.128.CONSTANT R236, [R244.64] ;  /* 0x00000004f4ec7981 */ /* 0x002f62000c1e9d00 */
[----:B------:R-:W-:-:S03]  /*1d70*/  IMAD.WIDE R188, R189, R0, c[0x0][0x168] ;  /* 0x00005a00bdbc7625 */ /* 0x000fc600078e0200 */
[----:B------:R0:W-:Y:S01]  /*1d80*/  STS.128 [R3.X16+0x19c0], R8 ;  /* 0x0019c00803007388 */ /* 0x0001e2000000cc00 */
[----:B------:R-:W-:-:S03]  /*1d90*/  IMAD.WIDE R192, R193, R0, c[0x0][0x168] ;  /* 0x00005a00c1c07625 */ /* 0x000fc600078e0200 */
[----:B------:R1:W5:Y:S01]  /*1da0*/  LDG.E.128.CONSTANT R12, [R58.64+0x100] ;  /* 0x000100043a0c7981 */ /* 0x000362000c1e9d00 */
[----:B------:R-:W-:-:S03]  /*1db0*/  IMAD.WIDE R168, R169, R0, c[0x0][0x168] ;  /* 0x00005a00a9a87625 */ /* 0x000fc600078e0200 */
[----:B------:R1:W5:Y:S01]  /*1dc0*/  LDG.E.128.CONSTANT R36, [R82.64+0x100] ;  /* 0x0001000452247981 */ /* 0x000362000c1e9d00 */
[----:B------:R-:W-:-:S03]  /*1dd0*/  IMAD.WIDE R176, R177, R0, c[0x0][0x168] ;  /* 0x00005a00b1b07625 */ /* 0x000fc600078e0200 */
[----:B------:R-:W5:Y:S01]  /*1de0*/  LDG.E.128.CONSTANT R40, [R40.64] ;  /* 0x0000000428287981 */ /* 0x000f62000c1e9d00 */
[----:B------:R-:W-:-:S03]  /*1df0*/  IMAD.WIDE R200, R201, R0, c[0x0][0x168] ;  /* 0x00005a00c9c87625 */ /* 0x000fc600078e0200 */
[----:B0-----:R1:W5:Y:S01]  /*1e00*/  LDG.E.128.CONSTANT R8, [R58.64] ;  /* 0x000000043a087981 */ /* 0x001362000c1e9d00 */
[----:B------:R-:W-:-:S03]  /*1e10*/  IMAD.WIDE R216, R217, R0, c[0x0][0x168] ;  /* 0x00005a00d9d87625 */ /* 0x000fc600078e0200 */
[----:B------:R-:W5:Y:S01]  /*1e20*/  LDG.E.128.CONSTANT R44, [R44.64] ;  /* 0x000000042c2c7981 */ /* 0x000f62000c1e9d00 */
[----:B------:R-:W-:-:S03]  /*1e30*/  IMAD.WIDE R224, R225, R0, c[0x0][0x168] ;  /* 0x00005a00e1e07625 */ /* 0x000fc600078e0200 */
[----:B------:R-:W5:Y:S04]  /*1e40*/  LDG.E.128.CONSTANT R48, [R48.64] ;  /* 0x0000000430307981 */ /* 0x000f68000c1e9d00 */
[----:B------:R-:W5:Y:S04]  /*1e50*/  LDG.E.128.CONSTANT R52, [R52.64] ;  /* 0x0000000434347981 */ /* 0x000f68000c1e9d00 */
[----:B-1----:R-:W5:Y:S04]  /*1e60*/  LDG.E.128.CONSTANT R56, [R56.64] ;  /* 0x0000000438387981 */ /* 0x002f68000c1e9d00 */
[----:B------:R0:W5:Y:S04]  /*1e70*/  LDG.E.128.CONSTANT R24, [R74.64] ;  /* 0x000000044a187981 */ /* 0x000168000c1e9d00 */
[----:B------:R0:W5:Y:S04]  /*1e80*/  LDG.E.128.CONSTANT R28, [R74.64+0x100] ;  /* 0x000100044a1c7981 */ /* 0x000168000c1e9d00 */
[----:B------:R1:W5:Y:S04]  /*1e90*/  LDG.E.128.CONSTANT R32, [R82.64] ;  /* 0x0000000452207981 */ /* 0x000368000c1e9d00 */
[----:B------:R-:W5:Y:S04]  /*1ea0*/  LDG.E.128.CONSTANT R60, [R60.64] ;  /* 0x000000043c3c7981 */ /* 0x000f68000c1e9d00 */
[----:B------:R-:W5:Y:S04]  /*1eb0*/  LDG.E.128.CONSTANT R68, [R68.64] ;  /* 0x0000000444447981 */ /* 0x000f68000c1e9d00 */
[----:B0-----:R-:W5:Y:S04]  /*1ec0*/  LDG.E.128.CONSTANT R72, [R72.64] ;  /* 0x0000000448487981 */ /* 0x001f68000c1e9d00 */
[----:B-1----:R-:W5:Y:S04]  /*1ed0*/  LDG.E.128.CONSTANT R80, [R80.64] ;  /* 0x0000000450507981 */ /* 0x002f68000c1e9d00 */
[----:B------:R-:W5:Y:S04]  /*1ee0*/  LDG.E.128.CONSTANT R108, [R108.64] ;  /* 0x000000046c6c7981 */ /* 0x000f68000c1e9d00 */
        /* <DEDUP_REMOVED lines=16> */
[----:B------:R-:W5:Y:S01]  /*1ff0*/  LDG.E.128.CONSTANT R224, [R224.64] ;  /* 0x00000004e0e07981 */ /* 0x000f62000c1e9d00 */
[----:B------:R-:W-:-:S03]  /*2000*/  IADD3 R247, R249, 0x13a0, RZ ;  /* 0x000013a0f9f77810 */ /* 0x000fc60007ffe0ff */
[----:B---3--:R-:W-:Y:S02]  /*2010*/  STS.128 [R3.X16+0x2c80], R16 ;  /* 0x002c801003007388 */ /* 0x008fe4000000cc00 */
[----:B------:R-:W-:Y:S02]  /*2020*/  IMAD.WIDE R246, R247, R0, c[0x0][0x168] ;  /* 0x00005a00f7f67625 */ /* 0x000fe400078e0200 */
[----:B------:R-:W-:Y:S04]  /*2030*/  STS.128 [R3.X16+0x1800], R84 ;  /* 0x0018005403007388 */ /* 0x000fe8000000cc00 */
[----:B------:R-:W-:Y:S04]  /*2040*/  STS.128 [R3.X16+0x1940], R92 ;  /* 0x0019405c03007388 */ /* 0x000fe8000000cc00 */
[----:B------:R-:W-:Y:S04]  /*2050*/  STS.128 [R3.X16+0x1a00], R96 ;  /* 0x001a006003007388 */ /* 0x000fe8000000cc00 */
[----:B------:R-:W-:Y:S04]  /*2060*/  STS.128 [R3.X16+0x1b40], R104 ;  /* 0x001b406803007388 */ /* 0x000fe8000000cc00 */
[----:B----4-:R0:W-:Y:S04]  /*2070*/  STS.128 [R3.X16+0x1900], R88 ;  /* 0x0019005803007388 */ /* 0x0101e8000000cc00 */
[----:B------:R1:W-:Y:S04]  /*2080*/  STS.128 [R3.X16+0x1b00], R100 ;  /* 0x001b006403007388 */ /* 0x0003e8000000cc00 */
[----:B--2---:R2:W-:Y:S01]  /*2090*/  STS.128 [R3.X16+0x1500], R64 ;  /* 0x0015004003007388 */ /* 0x0045e2000000cc00 */
[----:B0-----:R-:W-:-:S02]  /*20a0*/  IADD3 R89, R249, 0x1190, RZ ;  /* 0x00001190f9597810 */ /* 0x001fc40007ffe0ff */
[C---:B-1----:R-:W-:Y:S02]  /*20b0*/  IADD3 R101, R249.reuse, 0x1210, RZ ;  /* 0x00001210f9657810 */ /* 0x042fe40007ffe0ff */
[----:B--2---:R-:W-:Y:S01]  /*20c0*/  IADD3 R65, R249, 0x1090, RZ ;  /* 0x00001090f9417810 */ /* 0x004fe20007ffe0ff */
[----:B------:R-:W-:-:S04]  /*20d0*/  IMAD.WIDE R88, R89, R0, c[0x0][0x168] ;  /* 0x00005a0059587625 */ /* 0x000fc800078e0200 */
[----:B------:R-:W-:Y:S01]  /*20e0*/  IMAD.WIDE R64, R65, R0, c[0x0][0x168] ;  /* 0x00005a0041407625 */ /* 0x000fe200078e0200 */
[----:B------:R0:W-:Y:S04]  /*20f0*/  STS.128 [R3.X16+0x1000], R4 ;  /* 0x0010000403007388 */ /* 0x0001e8000000cc00 */
[----:B-----5:R1:W-:Y:S04]  /*2100*/  STS.128 [R3.X16+0x1700], R76 ;  /* 0x0017004c03007388 */ /* 0x0203e8000000cc00 */
[----:B------:R2:W-:Y:S04]  /*2110*/  STS.128 [R3.X16+0x1d00], R112 ;  /* 0x001d007003007388 */ /* 0x0005e8000000cc00 */
[----:B------:R3:W-:Y:S04]  /*2120*/  STS.128 [R3.X16+0x2100], R136 ;  /* 0x0021008803007388 */ /* 0x0007e8000000cc00 */
[----:B------:R4:W-:Y:S01]  /*2130*/  STS.128 [R3.X16+0x2300], R148 ;  /* 0x0023009403007388 */ /* 0x0009e2000000cc00 */
[----:B0-----:R-:W-:-:S02]  /*2140*/  IADD3 R5, R249, 0x1050, RZ ;  /* 0x00001050f9057810 */ /* 0x001fc40007ffe0ff */
[----:B-1----:R-:W-:Y:S01]  /*2150*/  IADD3 R77, R249, 0x1110, RZ ;  /* 0x00001110f94d7810 */ /* 0x002fe20007ffe0ff */
[----:B------:R-:W-:Y:S01]  /*2160*/  IMAD.WIDE R100, R101, R0, c[0x0][0x168] ;  /* 0x00005a0065647625 */ /* 0x000fe200078e0200 */
[----:B------:R0:W-:Y:S01]  /*2170*/  STS.128 [R3.X16+0x2d80], R20 ;  /* 0x002d801403007388 */ /* 0x0001e2000000cc00 */
[----:B--2---:R-:W-:-:S03]  /*2180*/  IADD3 R113, R249, 0x1290, RZ ;  /* 0x00001290f9717810 */ /* 0x004fc60007ffe0ff */
[----:B------:R1:W2:Y:S01]  /*2190*/  LDG.E.128.CONSTANT R16, [R64.64+0x80] ;  /* 0x0000800440107981 */ /* 0x0002a2000c1e9d00 */
[C---:B---3--:R-:W-:Y:S02]  /*21a0*/  IADD3 R137, R249.reuse, 0x1390, RZ ;  /* 0x00001390f9897810 */ /* 0x048fe40007ffe0ff */
[----:B----4-:R-:W-:Y:S01]  /*21b0*/  IADD3 R149, R249, 0x1810, RZ ;  /* 0x00001810f9957810 */ /* 0x010fe20007ffe0ff */
[----:B------:R-:W-:-:S04]  /*21c0*/  IMAD.WIDE R4, R5, R0, c[0x0][0x168] ;  /* 0x00005a0005047625 */ /* 0x000fc800078e0200 */
[----:B------:R-:W-:Y:S01]  /*21d0*/  IMAD.WIDE R76, R77, R0, c[0x0][0x168] ;  /* 0x00005a004d4c7625 */ /* 0x000fe200078e0200 */
[----:B0-----:R1:W3:Y:S04]  /*21e0*/  LDG.E.128.CONSTANT R20, [R64.64+0x180] ;  /* 0x0001800440147981 */ /* 0x0012e8000c1e9d00 */
[----:B------:R0:W-:Y:S04]  /*21f0*/  STS.128 [R3.X16+0x1f00], R124 ;  /* 0x001f007c03007388 */ /* 0x0001e8000000cc00 */
[----:B------:R4:W-:Y:S04]  /*2200*/  STS.128 [R3.X16+0x2500], R160 ;  /* 0x002500a003007388 */ /* 0x0009e8000000cc00 */
[----:B------:R5:W-:Y:S04]  /*2210*/  STS.128 [R3.X16+0x2900], R184 ;  /* 0x002900b803007388 */ /* 0x000be8000000cc00 */
[----:B------:R1:W-:Y:S01]  /*2220*/  STS.128 [R3.X16+0x2b00], R196 ;  /* 0x002b00c403007388 */ /* 0x0003e2000000cc00 */
[----:B0-----:R-:W-:-:S03]  /*2230*/  IADD3 R125, R249, 0x1310, RZ ;  /* 0x00001310f97d7810 */ /* 0x001fc60007ffe0ff */
[----:B------:R0:W-:Y:S01]  /*2240*/  STS.128 [R3.X16+0x2700], R172 ;  /* 0x002700ac03007388 */ /* 0x0001e2000000cc00 */
[----:B----4-:R-:W-:-:S03]  /*2250*/  IADD3 R161, R249, 0x1890, RZ ;  /* 0x00001890f9a17810 */ /* 0x010fc60007ffe0ff */
[----:B------:R4:W-:Y:S01]  /*2260*/  STS.128 [R3.X16+0x2d00], R208 ;  /* 0x002d00d003007388 */ /* 0x0009e2000000cc00 */
[----:B-----5:R-:W-:-:S03]  /*2270*/  IADD3 R185, R249, 0x1990, RZ ;  /* 0x00001990f9b97810 */ /* 0x020fc60007ffe0ff */
[----:B------:R5:W-:Y:S01]  /*2280*/  STS.128 [R3.X16+0x3100], R232 ;  /* 0x003100e803007388 */ /* 0x000be2000000cc00 */
[----:B-1----:R-:W-:-:S03]  /*2290*/  IADD3 R197, R249, 0x1a10, RZ ;  /* 0x00001a10f9c57810 */ /* 0x002fc60007ffe0ff */
[----:B------:R1:W-:Y:S01]  /*22a0*/  STS.128 [R3.X16+0x30c0], R240 ;  /* 0x0030c0f003007388 */ /* 0x0003e2000000cc00 */
[----:B------:R-:W-:-:S03]  /*22b0*/  IMAD.WIDE R112, R113, R0, c[0x0][0x168] ;  /* 0x00005a0071707625 */ /* 0x000fc600078e0200 */
        /* <DEDUP_REMOVED lines=9> */
[----:B------:R-:W-:Y:S01]  /*2350*/  IADD3 R205, R249, 0x1120, RZ ;  /* 0x00001120f9cd7810 */ /* 0x000fe20007ffe0ff */
[-C--:B------:R-:W-:Y:S01]  /*2360*/  IMAD.WIDE R136, R137, R0.reuse, c[0x0][0x168] ;  /* 0x00005a0089887625 */ /* 0x080fe200078e0200 */
[----:B0-----:R-:W-:Y:S01]  /*2370*/  IADD3 R213, R249, 0x11a0, RZ ;  /* 0x000011a0f9d57810 */ /* 0x001fe20007ffe0ff */
[----:B------:R-:W2:Y:S02]  /*2380*/  LDG.E.128.CONSTANT R4, [R4.64] ;  /* 0x0000000404047981 */ /* 0x000ea4000c1e9d00 */
[-C--:B------:R-:W-:Y:S01]  /*2390*/  IMAD.WIDE R148, R149, R0.reuse, c[0x0][0x168] ;  /* 0x00005a0095947625 */ /* 0x080fe200078e0200 */
[C---:B----4-:R-:W-:Y:S01]  /*23a0*/  IADD3 R223, R249.reuse, 0x1b10, RZ ;  /* 0x00001b10f9df7810 */ /* 0x050fe20007ffe0ff */
[----:B------:R0:W-:Y:S01]  /*23b0*/  STS.128 [R3.X16+0x2b80], R12 ;  /* 0x002b800c03007388 */ /* 0x0001e2000000cc00 */
[C---:B------:R-:W-:Y:S02]  /*23c0*/  IADD3 R221, R249.reuse, 0x1220, RZ ;  /* 0x00001220f9dd7810 */ /* 0x040fe40007ffe0ff */
[----:B-----5:R-:W-:Y:S01]  /*23d0*/  IADD3 R229, R249, 0x12a0, RZ ;  /* 0x000012a0f9e57810 */ /* 0x020fe20007ffe0ff */
[----:B------:R-:W-:Y:S01]  /*23e0*/  IMAD.WIDE R124, R125, R0, c[0x0][0x168] ;  /* 0x00005a007d7c7625 */ /* 0x000fe200078e0200 */
[----:B------:R4:W-:Y:S01]  /*23f0*/  STS.128 [R3.X16+0x3180], R36 ;  /* 0x0031802403007388 */ /* 0x0009e2000000cc00 */
[----:B-1----:R-:W-:-:S02]  /*2400*/  IADD3 R237, R249, 0x1320, RZ ;  /* 0x00001320f9ed7810 */ /* 0x002fc40007ffe0ff */
[-C--:B------:R-:W-:Y:S01]  /*2410*/  IMAD.WIDE R160, R161, R0.reuse, c[0x0][0x168] ;  /* 0x00005a00a1a07625 */ /* 0x080fe200078e0200 */
[----:B------:R1:W-:Y:S03]  /*2420*/  STS.128 [R3.X16+0x1100], R40 ;  /* 0x0011002803007388 */ /* 0x0003e6000000cc00 */
[-C--:B------:R-:W-:Y:S01]  /*2430*/  IMAD.WIDE R184, R185, R0.reuse, c[0x0][0x168] ;  /* 0x00005a00b9b87625 */ /* 0x080fe200078e0200 */
[----:B------:R5:W2:Y:S03]  /*2440*/  LDG.E.128.CONSTANT R84, [R136.64] ;  /* 0x0000000488547981 */ /* 0x000aa6000c1e9d00 */
        /* <DEDUP_REMOVED lines=19> */
[----:B0-----:R0:W2:Y:S03]  /*2580*/  LDG.E.128.CONSTANT R12, [R64.64] ;  /* 0x00000004400c7981 */ /* 0x0010a6000c1e9d00 */
[----:B------:R-:W-:Y:S01]  /*2590*/  IMAD.WIDE R236, R237, R0, c[0x0][0x168] ;  /* 0x00005a00edec7625 */ /* 0x000fe200078e0200 */
[----:B----4-:R4:W2:Y:S04]  /*25a0*/  LDG.E.128.CONSTANT R36, [R88.64] ;  /* 0x0000000458247981 */ /* 0x0108a8000c1e9d00 */
[----:B-1----:R4:W2:Y:S04]  /*25b0*/  LDG.E.128.CONSTANT R40, [R88.64+0x80] ;  /* 0x0000800458287981 */ /* 0x0028a8000c1e9d00 */
[----:B------:R4:W2:Y:S04]  /*25c0*/  LDG.E.128.CONSTANT R44, [R88.64+0x180] ;  /* 0x00018004582c7981 */ /* 0x0008a8000c1e9d00 */
[----:B------:R1:W3:Y:S04]  /*25d0*/  LDG.E.128.CONSTANT R48, [R100.64] ;  /* 0x0000000464307981 */ /* 0x0002e8000c1e9d00 */
[----:B------:R1:W3:Y:S04]  /*25e0*/  LDG.E.128.CONSTANT R52, [R100.64+0x80] ;  /* 0x0000800464347981 */ /* 0x0002e8000c1e9d00 */
[----:B------:R1:W3:Y:S04]  /*25f0*/  LDG.E.128.CONSTANT R56, [R100.64+0x180] ;  /* 0x0001800464387981 */ /* 0x0002e8000c1e9d00 */
        /* <DEDUP_REMOVED lines=8> */
[----:B------:R0:W3:Y:S04]  /*2680*/  LDG.E.128.CONSTANT R24, [R76.64] ;  /* 0x000000044c187981 */ /* 0x0000e8000c1e9d00 */
[----:B------:R0:W3:Y:S04]  /*2690*/  LDG.E.128.CONSTANT R28, [R76.64+0x80] ;  /* 0x000080044c1c7981 */ /* 0x0000e8000c1e9d00 */
[----:B------:R1:W3:Y:S04]  /*26a0*/  LDG.E.128.CONSTANT R32, [R76.64+0x180] ;  /* 0x000180044c207981 */ /* 0x0002e8000c1e9d00 */
[----:B------:R1:W3:Y:S04]  /*26b0*/  LDG.E.128.CONSTANT R60, [R112.64] ;  /* 0x00000004703c7981 */ /* 0x0002e8000c1e9d00 */
[----:B0-----:R0:W3:Y:S04]  /*26c0*/  LDG.E.128.CONSTANT R64, [R112.64+0x80] ;  /* 0x0000800470407981 */ /* 0x0010e8000c1e9d00 */
[----:B-----5:R0:W5:Y:S04]  /*26d0*/  LDG.E.128.CONSTANT R68, [R112.64+0x180] ;  /* 0x0001800470447981 */ /* 0x020168000c1e9d00 */
[----:B----4-:R4:W3:Y:S04]  /*26e0*/  LDG.E.128.CONSTANT R88, [R136.64+0x80] ;  /* 0x0000800488587981 */ /* 0x0108e8000c1e9d00 */
[----:B------:R4:W3:Y:S04]  /*26f0*/  LDG.E.128.CONSTANT R92, [R136.64+0x180] ;  /* 0x00018004885c7981 */ /* 0x0008e8000c1e9d00 */
[----:B------:R0:W3:Y:S04]  /*2700*/  LDG.E.128.CONSTANT R96, [R148.64] ;  /* 0x0000000494607981 */ /* 0x0000e8000c1e9d00 */
[----:B-1----:R1:W3:Y:S04]  /*2710*/  LDG.E.128.CONSTANT R100, [R148.64+0x80] ;  /* 0x0000800494647981 */ /* 0x0022e8000c1e9d00 */
        /* <DEDUP_REMOVED lines=14> */
[----:B------:R0:W3:Y:S04]  /*2800*/  LDG.E.128.CONSTANT R116, [R160.64+0x180] ;  /* 0x00018004a0747981 */ /* 0x0000e8000c1e9d00 */
[----:B------:R0:W3:Y:S04]  /*2810*/  LDG.E.128.CONSTANT R132, [R184.64] ;  /* 0x00000004b8847981 */ /* 0x0000e8000c1e9d00 */
        /* <DEDUP_REMOVED lines=10> */
[----:B------:R0:W3:Y:S04]  /*28c0*/  LDG.E.128.CONSTANT R8, [R244.64+0x180] ;  /* 0x00018004f4087981 */ /* 0x0000e8000c1e9d00 */
[----:B------:R0:W5:Y:S04]  /*28d0*/  LDG.E.128.CONSTANT R120, [R172.64] ;  /* 0x00000004ac787981 */ /* 0x000168000c1e9d00 */
[----:B------:R0:W5:Y:S04]  /*28e0*/  LDG.E.128.CONSTANT R124, [R172.64+0x80] ;  /* 0x00008004ac7c7981 */ /* 0x000168000c1e9d00 */
[----:B------:R1:W5:Y:S04]  /*28f0*/  LDG.E.128.CONSTANT R128, [R172.64+0x180] ;  /* 0x00018004ac807981 */ /* 0x000368000c1e9d00 */
[----:B------:R1:W5:Y:S04]  /*2900*/  LDG.E.128.CONSTANT R156, [R208.64] ;  /* 0x00000004d09c7981 */ /* 0x000368000c1e9d00 */
[----:B0-----:R0:W5:Y:S04]  /*2910*/  LDG.E.128.CONSTANT R160, [R208.64+0x80] ;  /* 0x00008004d0a07981 */ /* 0x001168000c1e9d00 */
[----:B------:R0:W5:Y:S04]  /*2920*/  LDG.E.128.CONSTANT R164, [R208.64+0x180] ;  /* 0x00018004d0a47981 */ /* 0x000168000c1e9d00 */
[----:B------:R0:W5:Y:S04]  /*2930*/  LDG.E.128.CONSTANT R180, [R232.64] ;  /* 0x00000004e8b47981 */ /* 0x000168000c1e9d00 */
[----:B----4-:R4:W5:Y:S04]  /*2940*/  LDG.E.128.CONSTANT R184, [R232.64+0x80] ;  /* 0x00008004e8b87981 */ /* 0x010968000c1e9d00 */
[----:B------:R4:W5:Y:S04]  /*2950*/  LDG.E.128.CONSTANT R188, [R232.64+0x180] ;  /* 0x00018004e8bc7981 */ /* 0x000968000c1e9d00 */
[----:B------:R0:W5:Y:S04]  /*2960*/  LDG.E.128.CONSTANT R192, [R240.64] ;  /* 0x00000004f0c07981 */ /* 0x000168000c1e9d00 */
[----:B-1----:R1:W5:Y:S04]  /*2970*/  LDG.E.128.CONSTANT R196, [R240.64+0x100] ;  /* 0x00010004f0c47981 */ /* 0x002368000c1e9d00 */
[----:B------:R0:W5:Y:S04]  /*2980*/  LDG.E.128.CONSTANT R168, [R222.64] ;  /* 0x00000004dea87981 */ /* 0x000168000c1e9d00 */
[----:B------:R0:W5:Y:S04]  /*2990*/  LDG.E.128.CONSTANT R172, [R222.64+0x80] ;  /* 0x00008004deac7981 */ /* 0x000168000c1e9d00 */
[----:B------:R1:W5:Y:S04]  /*29a0*/  LDG.E.128.CONSTANT R176, [R222.64+0x180] ;  /* 0x00018004deb07981 */ /* 0x000368000c1e9d00 */
[----:B------:R1:W5:Y:S04]  /*29b0*/  LDG.E.128.CONSTANT R200, [R204.64] ;  /* 0x00000004ccc87981 */ /* 0x000368000c1e9d00 */
[----:B0-----:R0:W5:Y:S04]  /*29c0*/  LDG.E.128.CONSTANT R208, [R212.64] ;  /* 0x00000004d4d07981 */ /* 0x001168000c1e9d00 */
[----:B------:R0:W5:Y:S04]  /*29d0*/  LDG.E.128.CONSTANT R216, [R220.64] ;  /* 0x00000004dcd87981 */ /* 0x000168000c1e9d00 */
[----:B------:R0:W5:Y:S04]  /*29e0*/  LDG.E.128.CONSTANT R224, [R228.64] ;  /* 0x00000004e4e07981 */ /* 0x000168000c1e9d00 */
[----:B----4-:R4:W5:Y:S04]  /*29f0*/  LDG.E.128.CONSTANT R232, [R236.64] ;  /* 0x00000004ece87981 */ /* 0x010968000c1e9d00 */
[----:B-1----:R1:W5:Y:S04]  /*2a00*/  LDG.E.128.CONSTANT R240, [R246.64] ;  /* 0x00000004f6f07981 */ /* 0x002368000c1e9d00 */
[----:B------:R-:W5:Y:S04]  /*2a10*/  LDG.E.128.CONSTANT R204, [R204.64+0x100] ;  /* 0x00010004cccc7981 */ /* 0x000f68000c1e9d00 */
[----:B0-----:R-:W5:Y:S04]  /*2a20*/  LDG.E.128.CONSTANT R212, [R212.64+0x100] ;  /* 0x00010004d4d47981 */ /* 0x001f68000c1e9d00 */
[----:B------:R-:W5:Y:S04]  /*2a30*/  LDG.E.128.CONSTANT R220, [R220.64+0x100] ;  /* 0x00010004dcdc7981 */ /* 0x000f68000c1e9d00 */
[----:B------:R-:W5:Y:S04]  /*2a40*/  LDG.E.128.CONSTANT R228, [R228.64+0x100] ;  /* 0x00010004e4e47981 */ /* 0x000f68000c1e9d00 */
[----:B----4-:R-:W4:Y:S04]  /*2a50*/  LDG.E.128.CONSTANT R236, [R236.64+0x100] ;  /* 0x00010004ecec7981 */ /* 0x010f28000c1e9d00 */
[----:B-1----:R-:W4:Y:S04]  /*2a60*/  LDG.E.128.CONSTANT R244, [R246.64+0x100] ;  /* 0x00010004f6f47981 */ /* 0x002f28000c1e9d00 */
[----:B--2---:R-:W-:Y:S04]  /*2a70*/  STS.128 [R3.X16+0x3140], R4 ;  /* 0x0031400403007388 */ /* 0x004fe8000000cc00 */
[----:B---3--:R-:W-:Y:S04]  /*2a80*/  STS.128 [R3.X16+0x31c0], R8 ;  /* 0x0031c00803007388 */ /* 0x008fe8000000cc00 */
[----:B------:R0:W-:Y:S04]  /*2a90*/  STS.128 [R3.X16+0x38c0], R52 ;  /* 0x0038c03403007388 */ /* 0x0001e8000000cc00 */
[----:B------:R1:W-:Y:S04]  /*2aa0*/  STS.128 [R3.X16+0x3a40], R60 ;  /* 0x003a403c03007388 */ /* 0x0003e8000000cc00 */
[----:B-----5:R2:W-:Y:S04]  /*2ab0*/  STS.128 [R3.X16+0x3bc0], R68 ;  /* 0x003bc04403007388 */ /* 0x0205e8000000cc00 */
[----:B------:R3:W-:Y:S04]  /*2ac0*/  STS.128 [R3.X16+0x3c40], R72 ;  /* 0x003c404803007388 */ /* 0x0007e8000000cc00 */
[----:B------:R5:W-:Y:S01]  /*2ad0*/  STS.128 [R3.X16+0x3cc0], R76 ;  /* 0x003cc04c03007388 */ /* 0x000be2000000cc00 */
[----:B0-----:R-:W-:-:S03]  /*2ae0*/  IADD3 R53, R249, 0x1820, RZ ;  /* 0x00001820f9357810 */ /* 0x001fc60007ffe0ff */
[----:B------:R0:W-:Y:S01]  /*2af0*/  STS.128 [R3.X16+0x3dc0], R80 ;  /* 0x003dc05003007388 */ /* 0x0001e2000000cc00 */
[----:B-1----:R-:W-:-:S03]  /*2b00*/  IADD3 R61, R249, 0x18a0, RZ ;  /* 0x000018a0f93d7810 */ /* 0x002fc60007ffe0ff */
[----:B------:R1:W-:Y:S01]  /*2b10*/  STS.128 [R3.X16+0x3e40], R84 ;  /* 0x003e405403007388 */ /* 0x0003e2000000cc00 */
[C---:B--2---:R-:W-:Y:S02]  /*2b20*/  IADD3 R71, R249.reuse, 0x1920, RZ ;  /* 0x00001920f9477810 */ /* 0x044fe40007ffe0ff */
[C---:B------:R-:W-:Y:S01]  /*2b30*/  IADD3 R69, R249.reuse, 0x1080, RZ ;  /* 0x00001080f9457810 */ /* 0x040fe20007ffe0ff */
[----:B------:R2:W-:Y:S01]  /*2b40*/  STS.128 [R3.X16+0x3ec0], R88 ;  /* 0x003ec05803007388 */ /* 0x0005e2000000cc00 */
[----:B---3--:R-:W-:-:S03]  /*2b50*/  IADD3 R73, R249, 0x10c0, RZ ;  /* 0x000010c0f9497810 */ /* 0x008fc60007ffe0ff */
[----:B------:R3:W-:Y:S01]  /*2b60*/  STS.128 [R3.X16+0x3fc0], R92 ;  /* 0x003fc05c03007388 */ /* 0x0007e2000000cc00 */
[C---:B-----5:R-:W-:Y:S02]  /*2b70*/  IADD3 R79, R249.reuse, 0x19a0, RZ ;  /* 0x000019a0f94f7810 */ /* 0x060fe40007ffe0ff */
[C---:B------:R-:W-:Y:S01]  /*2b80*/  IADD3 R77, R249.reuse, 0x10d0, RZ ;  /* 0x000010d0f94d7810 */ /* 0x040fe20007ffe0ff */
[----:B------:R5:W-:Y:S01]  /*2b90*/  STS.128 [R3.X16+0x4040], R96 ;  /* 0x0040406003007388 */ /* 0x000be2000000cc00 */
[----:B0-----:R-:W-:-:S03]  /*2ba0*/  IADD3 R81, R249, 0x1100, RZ ;  /* 0x00001100f9517810 */ /* 0x001fc60007ffe0ff */
[----:B------:R0:W-:Y:S01]  /*2bb0*/  STS.128 [R3.X16+0x40c0], R100 ;  /* 0x0040c06403007388 */ /* 0x0001e2000000cc00 */
[C---:B-1----:R-:W-:Y:S02]  /*2bc0*/  IADD3 R87, R249.reuse, 0x1a20, RZ ;  /* 0x00001a20f9577810 */ /* 0x042fe40007ffe0ff */
[C---:B------:R-:W-:Y:S01]  /*2bd0*/  IADD3 R85, R249.reuse, 0x1140, RZ ;  /* 0x00001140f9557810 */ /* 0x040fe20007ffe0ff */
[----:B------:R1:W-:Y:S01]  /*2be0*/  STS.128 [R3.X16+0x41c0], R104 ;  /* 0x0041c06803007388 */ /* 0x0003e2000000cc00 */
[----:B--2---:R-:W-:-:S03]  /*2bf0*/  IADD3 R89, R249, 0x1150, RZ ;  /* 0x00001150f9597810 */ /* 0x004fc60007ffe0ff */
[----:B------:R2:W-:Y:S01]  /*2c00*/  STS.128 [R3.X16+0x4240], R108 ;  /* 0x0042406c03007388 */ /* 0x0005e2000000cc00 */
[C---:B---3--:R-:W-:Y:S02]  /*2c10*/  IADD3 R95, R249.reuse, 0x1aa0, RZ ;  /* 0x00001aa0f95f7810 */ /* 0x048fe40007ffe0ff */
[C---:B------:R-:W-:Y:S01]  /*2c20*/  IADD3 R93, R249.reuse, 0x1180, RZ ;  /* 0x00001180f95d7810 */ /* 0x040fe20007ffe0ff */
[----:B------:R3:W-:Y:S01]  /*2c30*/  STS.128 [R3.X16+0x42c0], R112 ;  /* 0x0042c07003007388 */ /* 0x0007e2000000cc00 */
[----:B-----5:R-:W-:-:S03]  /*2c40*/  IADD3 R97, R249, 0x11c0, RZ ;  /* 0x000011c0f9617810 */ /* 0x020fc60007ffe0ff */
[----:B------:R5:W-:Y:S01]  /*2c50*/  STS.128 [R3.X16+0x43c0], R116 ;  /* 0x0043c07403007388 */ /* 0x000be2000000cc00 */
[C---:B0-----:R-:W-:Y:S02]  /*2c60*/  IADD3 R103, R249.reuse, 0x1b20, RZ ;  /* 0x00001b20f9677810 */ /* 0x041fe40007ffe0ff */
[C---:B------:R-:W-:Y:S01]  /*2c70*/  IADD3 R101, R249.reuse, 0x11d0, RZ ;  /* 0x000011d0f9657810 */ /* 0x040fe20007ffe0ff */
        /* <DEDUP_REMOVED lines=8> */
[----:B-----5:R-:W-:-:S03]  /*2d00*/  IADD3 R117, R249, 0x1280, RZ ;  /* 0x00001280f9757810 */ /* 0x020fc60007ffe0ff */
[----:B------:R5:W-:Y:S01]  /*2d10*/  STS.128 [R3.X16+0x46c0], R136 ;  /* 0x0046c08803007388 */ /* 0x000be2000000cc00 */
[----:B0-----:R-:W-:-:S03]  /*2d20*/  IADD3 R121, R249, 0x12c0, RZ ;  /* 0x000012c0f9797810 */ /* 0x001fc60007ffe0ff */
[----:B------:R0:W-:Y:S01]  /*2d30*/  STS.128 [R3.X16+0x47c0], R140 ;  /* 0x0047c08c03007388 */ /* 0x0001e2000000cc00 */
[----:B-1----:R-:W-:-:S03]  /*2d40*/  IADD3 R125, R249, 0x12d0, RZ ;  /* 0x000012d0f97d7810 */ /* 0x002fc60007ffe0ff */
[----:B------:R1:W-:Y:S01]  /*2d50*/  STS.128 [R3.X16+0x4840], R144 ;  /* 0x0048409003007388 */ /* 0x0003e2000000cc00 */
[----:B--2---:R-:W-:-:S03]  /*2d60*/  IADD3 R129, R249, 0x1300, RZ ;  /* 0x00001300f9817810 */ /* 0x004fc60007ffe0ff */
        /* <DEDUP_REMOVED lines=44> */
[----:B----4-:R4:W-:Y:S01]  /*3030*/  STS.128 [R3.X16+0x3d80], R236 ;  /* 0x003d80ec03007388 */ /* 0x0109e2000000cc00 */
[----:B0-----:R-:W-:-:S03]  /*3040*/  IADD3 R221, R249, 0x1ad0, RZ ;  /* 0x00001ad0f9dd7810 */ /* 0x001fc60007ffe0ff */
[----:B------:R0:W-:Y:S01]  /*3050*/  STS.128 [R3.X16+0x3e80], R240 ;  /* 0x003e80f003007388 */ /* 0x0001e2000000cc00 */
[----:B-1----:R-:W-:-:S03]  /*3060*/  IADD3 R225, R249, 0x1b00, RZ ;  /* 0x00001b00f9e17810 */ /* 0x002fc60007ffe0ff */
[----:B------:R1:W-:Y:S01]  /*3070*/  STS.128 [R3.X16+0x3f80], R244 ;  /* 0x003f80f403007388 */ /* 0x0003e2000000cc00 */
[C---:B--2---:R-:W-:Y:S02]  /*3080*/  IADD3 R229, R249.reuse, 0x1b40, RZ ;  /* 0x00001b40f9e57810 */ /* 0x044fe40007ffe0ff */
[C---:B---3--:R-:W-:Y:S02]  /*3090*/  IADD3 R233, R249.reuse, 0x1b50, RZ ;  /* 0x00001b50f9e97810 */ /* 0x048fe40007ffe0ff */
[C---:B----4-:R-:W-:Y:S02]  /*30a0*/  IADD3 R237, R249.reuse, 0x1b80, RZ ;  /* 0x00001b80f9ed7810 */ /* 0x050fe40007ffe0ff */
[C---:B0-----:R-:W-:Y:S02]  /*30b0*/  IADD3 R241, R249.reuse, 0x1bc0, RZ ;  /* 0x00001bc0f9f17810 */ /* 0x041fe40007ffe0ff */
[----:B-1----:R-:W-:Y:S01]  /*30c0*/  IADD3 R245, R249, 0x1bd0, RZ ;  /* 0x00001bd0f9f57810 */ /* 0x002fe20007ffe0ff */
[----:B------:R-:W-:-:S04]  /*30d0*/  IMAD.WIDE R52, R53, R0, c[0x0][0x168] ;  /* 0x00005a0035347625 */ /* 0x000fc800078e0200 */
        /* <DEDUP_REMOVED lines=25> */
[----:B------:R1:W5:Y:S03]  /*3270*/  LDG.E.128.CONSTANT R4, [R52.64] ;  /* 0x0000000434047981 */ /* 0x000366000c1e9d00 */
[-C--:B------:R-:W-:Y:S01]  /*3280*/  IMAD.WIDE R92, R93, R0.reuse, c[0x0][0x168] ;  /* 0x00005a005d5c7625 */ /* 0x080fe200078e0200 */
[----:B------:R2:W5:Y:S03]  /*3290*/  LDG.E.128.CONSTANT R8, [R52.64+0x100] ;  /* 0x0001000434087981 */ /* 0x000566000c1e9d00 */
[-C--:B------:R-:W-:Y:S01]  /*32a0*/  IMAD.WIDE R96, R97, R0.reuse, c[0x0][0x168] ;  /* 0x00005a0061607625 */ /* 0x080fe200078e0200 */
[----:B0-----:R0:W5:Y:S03]  /*32b0*/  LDG.E.128.CONSTANT R12, [R60.64] ;  /* 0x000000043c0c7981 */ /* 0x001166000c1e9d00 */
[-C--:B------:R-:W-:Y:S01]  /*32c0*/  IMAD.WIDE R100, R101, R0.reuse, c[0x0][0x168] ;  /* 0x00005a0065647625 */ /* 0x080fe200078e0200 */
[----:B-1----:R0:W5:Y:S03]  /*32d0*/  LDG.E.128.CONSTANT R16, [R60.64+0x100] ;  /* 0x000100043c107981 */ /* 0x002166000c1e9d00 */
[-C--:B------:R-:W-:Y:S01]  /*32e0*/  IMAD.WIDE R104, R105, R0.reuse, c[0x0][0x168] ;  /* 0x00005a0069687625 */ /* 0x080fe200078e0200 */
[----:B--2---:R1:W2:Y:S03]  /*32f0*/  LDG.E.128.CONSTANT R20, [R70.64] ;  /* 0x0000000446147981 */ /* 0x0042a6000c1e9d00 */
[-C--:B------:R-:W-:Y:S01]  /*3300*/  IMAD.WIDE R108, R109, R0.reuse, c[0x0][0x168] ;  /* 0x00005a006d6c7625 */ /* 0x080fe200078e0200 */
[----:B---3--:R1:W3:Y:S03]  /*3310*/  LDG.E.128.CONSTANT R24, [R70.64+0x100] ;  /* 0x0001000446187981 */ /* 0x0082e6000c1e9d00 */
[-C--:B------:R-:W-:Y:S01]  /*3320*/  IMAD.WIDE R112, R113, R0.reuse, c[0x0][0x168] ;  /* 0x00005a0071707625 */ /* 0x080fe200078e0200 */
[----:B----4-:R4:W3:Y:S03]  /*3330*/  LDG.E.128.CONSTANT R28, [R78.64] ;  /* 0x000000044e1c7981 */ /* 0x0108e6000c1e9d00 */
[-C--:B------:R-:W-:Y:S01]  /*3340*/  IMAD.WIDE R116, R117, R0.reuse, c[0x0][0x168] ;  /* 0x00005a0075747625 */ /* 0x080fe200078e0200 */
[----:B------:R4:W3:Y:S03]  /*3350*/  LDG.E.128.CONSTANT R32, [R78.64+0x100] ;  /* 0x000100044e207981 */ /* 0x0008e6000c1e9d00 */
[-C--:B------:R-:W-:Y:S01]  /*3360*/  IMAD.WIDE R120, R121, R0.reuse, c[0x0][0x168] ;  /* 0x00005a0079787625 */ /* 0x080fe200078e0200 */
[----:B------:R0:W3:Y:S03]  /*3370*/  LDG.E.128.CONSTANT R36, [R86.64] ;  /* 0x0000000456247981 */ /* 0x0000e6000c1e9d00 */
        /* <DEDUP_REMOVED lines=11> */
[----:B0-----:R0:W3:Y:S03]  /*3430*/  LDG.E.128.CONSTANT R60, [R110.64] ;  /* 0x000000046e3c7981 */ /* 0x0010e6000c1e9d00 */
[-C--:B------:R-:W-:Y:S01]  /*3440*/  IMAD.WIDE R148, R149, R0.reuse, c[0x0][0x168] ;  /* 0x00005a0095947625 */ /* 0x080fe200078e0200 */
[----:B------:R0:W3:Y:S03]  /*3450*/  LDG.E.128.CONSTANT R64, [R110.64+0x100] ;  /* 0x000100046e407981 */ /* 0x0000e6000c1e9d00 */
[-C--:B------:R-:W-:Y:S01]  /*3460*/  IMAD.WIDE R152, R153, R0.reuse, c[0x0][0x168] ;  /* 0x00005a0099987625 */ /* 0x080fe200078e0200 */
[----:B-1----:R-:W3:Y:S03]  /*3470*/  LDG.E.128.CONSTANT R68, [R68.64] ;  /* 0x0000000444447981 */ /* 0x002ee6000c1e9d00 */
[-C--:B------:R-:W-:Y:S01]  /*3480*/  IMAD.WIDE R156, R157, R0.reuse, c[0x0][0x168] ;  /* 0x00005a009d9c7625 */ /* 0x080fe200078e0200 */
[----:B------:R-:W3:Y:S03]  /*3490*/  LDG.E.128.CONSTANT R72, [R72.64] ;  /* 0x0000000448487981 */ /* 0x000ee6000c1e9d00 */
[-C--:B------:R-:W-:Y:S01]  /*34a0*/  IMAD.WIDE R160, R161, R0.reuse, c[0x0][0x168] ;  /* 0x00005a00a1a07625 */ /* 0x080fe200078e0200 */
[----:B----4-:R-:W4:Y:S03]  /*34b0*/  LDG.E.128.CONSTANT R76, [R76.64] ;  /* 0x000000044c4c7981 */ /* 0x010f26000c1e9d00 */
[-C--:B------:R-:W-:Y:S01]  /*34c0*/  IMAD.WIDE R164, R165, R0.reuse, c[0x0][0x168] ;  /* 0x00005a00a5a47625 */ /* 0x080fe200078e0200 */
[----:B------:R-:W4:Y:S03]  /*34d0*/  LDG.E.128.CONSTANT R80, [R80.64] ;  /* 0x0000000450507981 */ /* 0x000f26000c1e9d00 */
        /* <DEDUP_REMOVED lines=13> */
[----:B0-----:R-:W4:Y:S03]  /*35b0*/  LDG.E.128.CONSTANT R108, [R108.64] ;  /* 0x000000046c6c7981 */ /* 0x001f26000c1e9d00 */
        /* <DEDUP_REMOVED lines=24> */
[----:B------:R-:W-:Y:S01]  /*3740*/  IMAD.WIDE R244, R245, R0, c[0x0][0x168] ;  /* 0x00005a00f5f47625 */ /* 0x000fe200078e0200 */
[----:B------:R-:W4:Y:S04]  /*3750*/  LDG.E.128.CONSTANT R160, [R160.64] ;  /* 0x00000004a0a07981 */ /* 0x000f28000c1e9d00 */
        /* <DEDUP_REMOVED lines=20> */
[----:B------:R-:W4:Y:S01]  /*38a0*/  LDG.E.128.CONSTANT R244, [R244.64] ;  /* 0x00000004f4f47981 */ /* 0x000f22000c1e9d00 */
[----:B------:R-:W-:-:S03]  /*38b0*/  SHF.L.U32 R252, R3, 0xc, RZ ;  /* 0x0000000c03fc7819 */ /* 0x000fc600000006ff */
[----:B-----5:R-:W-:Y:S04]  /*38c0*/  STS.128 [R3.X16+0x4080], R4 ;  /* 0x0040800403007388 */ /* 0x020fe8000000cc00 */
[----:B------:R-:W-:Y:S04]  /*38d0*/  STS.128 [R3.X16+0x4180], R8 ;  /* 0x0041800803007388 */ /* 0x000fe8000000cc00 */
[----:B------:R-:W-:Y:S04]  /*38e0*/  STS.128 [R3.X16+0x4280], R12 ;  /* 0x0042800c03007388 */ /* 0x000fe8000000cc00 */
[----:B------:R-:W-:Y:S04]  /*38f0*/  STS.128 [R3.X16+0x4380], R16 ;  /* 0x0043801003007388 */ /* 0x000fe8000000cc00 */
[----:B--2---:R-:W-:Y:S04]  /*3900*/  STS.128 [R3.X16+0x4480], R20 ;  /* 0x0044801403007388 */ /* 0x004fe8000000cc00 */
[----:B---3--:R-:W-:Y:S04]  /*3910*/  STS.128 [R3.X16+0x4580], R24 ;  /* 0x0045801803007388 */ /* 0x008fe8000000cc00 */
        /* <DEDUP_REMOVED lines=12> */
[----:B----4-:R-:W-:Y:S04]  /*39e0*/  STS.128 [R3.X16+0x3340], R76 ;  /* 0x0033404c03007388 */ /* 0x010fe8000000cc00 */
        /* <DEDUP_REMOVED lines=42> */
[----:B------:R-:W-:Y:S06]  /*3c90*/  BAR.SYNC 0x0 ;  /* 0x0000000000007b1d */ /* 0x000fec0000000000 */
[----:B------:R-:W-:Y:S04]  /*3ca0*/  LDS.128 R4, [R252+0x1000] ;  /* 0x00100000fc047984 */ /* 0x000fe80000000c00 */
[----:B------:R-:W0:Y:S04]  /*3cb0*/  LDS.128 R8, [RZ] ;  /* 0x00000000ff087984 */ /* 0x000e280000000c00 */
[----:B------:R-:W-:Y:S04]  /*3cc0*/  LDS.128 R12, [R252+0x1010] ;  /* 0x00101000fc0c7984 */ /* 0x000fe80000000c00 */
[----:B------:R-:W1:Y:S04]  /*3cd0*/  LDS.128 R16, [0x10] ;  /* 0x00001000ff107984 */ /* 0x000e680000000c00 */
[----:B------:R-:W-:Y:S04]  /*3ce0*/  LDS.128 R20, [R252+0x1020] ;  /* 0x00102000fc147984 */ /* 0x000fe80000000c00 */
[----:B------:R-:W2:Y:S04]  /*3cf0*/  LDS.128 R24, [0x20] ;  /* 0x00002000ff187984 */ /* 0x000ea80000000c00 */
[----:B------:R-:W-:Y:S04]  /*3d00*/  LDS.128 R28, [R252+0x1030] ;  /* 0x00103000fc1c7984 */ /* 0x000fe80000000c00 */
[----:B------:R-:W3:Y:S01]  /*3d10*/  LDS.128 R32, [0x30] ;  /* 0x00003000ff207984 */ /* 0x000ee20000000c00 */
[----:B------:R-:W-:-:S03]  /*3d20*/  IADD3 R247, R251, 0x400, RZ ;  /* 0x00000400fbf77810 */ /* 0x000fc60007ffe0ff */
[----:B------:R-:W-:Y:S04]  /*3d30*/  LDS.128 R168, [R252+0x1ed0] ;  /* 0x001ed000fca87984 */ /* 0x000fe80000000c00 */
[----:B------:R-:W-:Y:S04]  /*3d40*/  LDS.128 R172, [0xed0] ;  /* 0x000ed000ffac7984 */ /* 0x000fe80000000c00 */
[----:B------:R-:W-:Y:S01]  /*3d50*/  LDS.128 R144, [R252+0x1ee0] ;  /* 0x001ee000fc907984 */ /* 0x000fe20000000c00 */
[----:B0-----:R-:W-:-:S03]  /*3d60*/  FFMA R4, R4, R8, RZ ;  /* 0x0000000804047223 */ /* 0x001fc600000000ff */
[----:B------:R-:W-:Y:S01]  /*3d70*/  LDS.128 R108, [0xee0] ;  /* 0x000ee000ff6c7984 */ /* 0x000fe20000000c00 */
[----:B------:R-:W-:-:S03]  /*3d80*/  FFMA R5, R5, R9, R4 ;  /* 0x0000000905057223 */ /* 0x000fc60000000004 */
[----:B------:R-:W-:Y:S01]  /*3d90*/  LDS.128 R132, [R252+0x1ef0] ;  /* 0x001ef000fc847984 */ /* 0x000fe20000000c00 */
[----:B------:R-:W-:-:S03]  /*3da0*/  FFMA R6, R6, R10, R5 ;  /* 0x0000000a06067223 */ /* 0x000fc60000000005 */
[----:B------:R-:W-:Y:S01]  /*3db0*/  LDS.128 R128, [0xef0] ;  /* 0x000ef000ff807984 */ /* 0x000fe20000000c00 */
[----:B------:R-:W-:-:S03]  /*3dc0*/  FFMA R6, R7, R11, R6 ;  /* 0x0000000b07067223 */ /* 0x000fc60000000006 */
[----:B------:R-:W-:Y:S01]  /*3dd0*/  LDS.128 R140, [R252+0x1f00] ;  /* 0x001f0000fc8c7984 */ /* 0x000fe20000000c00 */
[----:B-1----:R-:W-:-:S03]  /*3de0*/  FFMA R6, R12, R16, R6 ;  /* 0x000000100c067223 */ /* 0x002fc60000000006 */
[----:B------:R-:W-:Y:S01]  /*3df0*/  LDS.128 R8, [0x40] ;  /* 0x00004000ff087984 */ /* 0x000fe20000000c00 */
[----:B------:R-:W-:-:S03]  /*3e00*/  FFMA R13, R13, R17, R6 ;  /* 0x000000110d0d7223 */ /* 0x000fc60000000006 */
[----:B------:R-:W-:Y:S01]  /*3e10*/  LDS.128 R136, [0xf00] ;  /* 0x000f0000ff887984 */ /* 0x000fe20000000c00 */
[----:B------:R-:W-:-:S03]  /*3e20*/  FFMA R14, R14, R18, R13 ;  /* 0x000000120e0e7223 */ /* 0x000fc6000000000d */
[----:B------:R-:W0:Y:S01]  /*3e30*/  LDS.128 R4, [R252+0x1040] ;  /* 0x00104000fc047984 */ /* 0x000e220000000c00 */
[----:B------:R-:W-:-:S03]  /*3e40*/  FFMA R14, R15, R19, R14 ;  /* 0x000000130f0e7223 */ /* 0x000fc6000000000e */
[----:B------:R-:W-:Y:S01]  /*3e50*/  LDS.128 R116, [R252+0x1f10] ;  /* 0x001f1000fc747984 */ /* 0x000fe20000000c00 */
[----:B--2---:R-:W-:-:S03]  /*3e60*/  FFMA R14, R20, R24, R14 ;  /* 0x00000018140e7223 */ /* 0x004fc6000000000e */
[----:B------:R-:W-:Y:S01]  /*3e70*/  LDS.128 R16, [0x50] ;  /* 0x00005000ff107984 */ /* 0x000fe20000000c00 */
[----:B------:R-:W-:-:S03]  /*3e80*/  FFMA R21, R21, R25, R14 ;  /* 0x0000001915157223 */ /* 0x000fc6000000000e */
[----:B------:R-:W-:Y:S01]  /*3e90*/  LDS.128 R112, [0xf10] ;  /* 0x000f1000ff707984 */ /* 0x000fe20000000c00 */
[----:B------:R-:W-:-:S03]  /*3ea0*/  FFMA R22, R22, R26, R21 ;  /* 0x0000001a16167223 */ /* 0x000fc60000000015 */
[----:B------:R-:W1:Y:S01]  /*3eb0*/  LDS.128 R12, [R252+0x1050] ;  /* 0x00105000fc0c7984 */ /* 0x000e620000000c00 */
[----:B------:R-:W-:-:S03]  /*3ec0*/  FFMA R22, R23, R27, R22 ;  /* 0x0000001b17167223 */ /* 0x000fc60000000016 */
[----:B------:R-:W-:Y:S01]  /*3ed0*/  LDS.128 R124, [R252+0x1f20] ;  /* 0x001f2000fc7c7984 */ /* 0x000fe20000000c00 */
[----:B---3--:R-:W-:-:S03]  /*3ee0*/  FFMA R22, R28, R32, R22 ;  /* 0x000000201c167223 */ /* 0x008fc60000000016 */
[----:B------:R-:W-:Y:S01]  /*3ef0*/  LDS.128 R24, [0x60] ;  /* 0x00006000ff187984 */ /* 0x000fe20000000c00 */
[----:B------:R-:W-:-:S03]  /*3f00*/  FFMA R29, R29, R33, R22 ;  /* 0x000000211d1d7223 */ /* 0x000fc60000000016 */
[----:B------:R-:W-:Y:S01]  /*3f10*/  LDS.128 R120, [0xf20] ;  /* 0x000f2000ff787984 */ /* 0x000fe20000000c00 */
[----:B------:R-:W-:-:S03]  /*3f20*/  FFMA R30, R30, R34, R29 ;  /* 0x000000221e1e7223 */ /* 0x000fc6000000001d */
[----:B------:R-:W2:Y:S01]  /*3f30*/  LDS.128 R20, [R252+0x1060] ;  /* 0x00106000fc147984 */ /* 0x000ea20000000c00 */
[----:B------:R-:W-:-:S03]  /*3f40*/  FFMA R30, R31, R35, R30 ;  /* 0x000000231f1e7223 */ /* 0x000fc6000000001e */
[----:B------:R-:W-:Y:S01]  /*3f50*/  LDS.128 R96, [R252+0x1f30] ;  /* 0x001f3000fc607984 */ /* 0x000fe20000000c00 */
[----:B0-----:R-:W-:-:S03]  /*3f60*/  FFMA R4, R4, R8, R30 ;  /* 0x0000000804047223 */ /* 0x001fc6000000001e */
[----:B------:R-:W-:Y:S01]  /*3f70*/  LDS.128 R32, [0x70] ;  /* 0x00007000ff207984 */ /* 0x000fe20000000c00 */
[----:B------:R-:W-:-:S03]  /*3f80*/  FFMA R5, R5, R9, R4 ;  /* 0x0000000905057223 */ /* 0x000fc60000000004 */
[----:B------:R-:W0:Y:S01]  /*3f90*/  LDS.128 R28, [R252+0x1070] ;  /* 0x00107000fc1c7984 */ /* 0x000e220000000c00 */
        /* <DEDUP_REMOVED lines=9> */
[----:B------:R-:W1:Y:S01]  /*4030*/  LDS.128 R4, [R252+0x1080] ;  /* 0x00108000fc047984 */ /* 0x000e620000000c00 */
[----:B------:R-:W-:-:S03]  /*4040*/  FFMA R14, R15, R19, R14 ;  /* 0x000000130f0e7223 */ /* 0x000fc6000000000e */
[----:B------:R-:W-:Y:S01]  /*4050*/  LDS.128 R76, [R252+0x1f50] ;  /* 0x001f5000fc4c7984 */ /* 0x000fe20000000c00 */
[----:B--2---:R-:W-:-:S03]  /*4060*/  FFMA R14, R20, R24, R14 ;  /* 0x00000018140e7223 */ /* 0x004fc6000000000e */
        /* <DEDUP_REMOVED lines=10> */
[----:B------:R-:W-:Y:S01]  /*4110*/  LDS.128 R88, [0xf60] ;  /* 0x000f6000ff587984 */ /* 0x000fe20000000c00 */
[----:B------:R-:W-:-:S03]  /*4120*/  FFMA R30, R30, R34, R29 ;  /* 0x000000221e1e7223 */ /* 0x000fc6000000001d */
[----:B------:R-:W0:Y:S01]  /*4130*/  LDS.128 R20, [R252+0x10a0] ;  /* 0x0010a000fc147984 */ /* 0x000e220000000c00 */
[----:B------:R-:W-:-:S03]  /*4140*/  FFMA R30, R31, R35, R30 ;  /* 0x000000231f1e7223 */ /* 0x000fc6000000001e */
[----:B------:R-:W-:Y:S01]  /*4150*/  LDS.128 R48, [R252+0x1f70] ;  /* 0x001f7000fc307984 */ /* 0x000fe20000000c00 */
[----:B-1----:R-:W-:-:S03]  /*4160*/  FFMA R4, R4, R8, R30 ;  /* 0x0000000804047223 */ /* 0x002fc6000000001e */
[----:B------:R-:W-:Y:S01]  /*4170*/  LDS.128 R32, [0xb0] ;  /* 0x0000b000ff207984 */ /* 0x000fe20000000c00 */
[----:B------:R-:W-:-:S03]  /*4180*/  FFMA R5, R5, R9, R4 ;  /* 0x0000000905057223 */ /* 0x000fc60000000004 */
[----:B------:R-:W1:Y:S01]  /*4190*/  LDS.128 R28, [R252+0x10b0] ;  /* 0x0010b000fc1c7984 */ /* 0x000e620000000c00 */
[----:B------:R-:W-:-:S03]  /*41a0*/  FFMA R6, R6, R10, R5 ;  /* 0x0000000a06067223 */ /* 0x000fc60000000005 */
[----:B------:R-:W-:Y:S01]  /*41b0*/  LDS.128 R44, [0xf70] ;  /* 0x000f7000ff2c7984 */ /* 0x000fe20000000c00 */
        /* <DEDUP_REMOVED lines=29> */
[----:B------:R-:W2:Y:S01]  /*4390*/  LDS.128 R28, [R252+0x10f0] ;  /* 0x0010f000fc1c7984 */ /* 0x000ea20000000c00 */
[----:B------:R-:W-:-:S03]  /*43a0*/  FFMA R6, R6, R10, R5 ;  /* 0x0000000a06067223 */ /* 0x000fc60000000005 */
[----:B------:R-:W-:Y:S01]  /*43b0*/  LDS.128 R40, [0xff0] ;  /* 0x000ff000ff287984 */ /* 0x000fe20000000c00 */
[----:B------:R-:W-:-:S03]  /*43c0*/  FFMA R6, R7, R11, R6 ;  /* 0x0000000b07067223 */ /* 0x000fc60000000006 */
[----:B------:R-:W-:Y:S01]  /*43d0*/  LDS.128 R8, [0x100] ;  /* 0x00010000ff087984 */ /* 0x000fe20000000c00 */
[----:B0-----:R-:W-:-:S04]  /*43e0*/  FFMA R6, R12, R16, R6 ;  /* 0x000000100c067223 */ /* 0x001fc80000000006 */
[----:B------:R-:W-:Y:S02]  /*43f0*/  FFMA R13, R13, R17, R6 ;  /* 0x000000110d0d7223 */ /* 0x000fe40000000006 */
[----:B------:R-:W0:Y:S02]  /*4400*/  LDS.128 R4, [R252+0x1100] ;  /* 0x00110000fc047984 */ /* 0x000e240000000c00 */
[----:B------:R-:W-:-:S04]  /*4410*/  FFMA R14, R14, R18, R13 ;  /* 0x000000120e0e7223 */ /* 0x000fc8000000000d */
[----:B------:R-:W-:Y:S02]  /*4420*/  FFMA R14, R15, R19, R14 ;  /* 0x000000130f0e7223 */ /* 0x000fe4000000000e */
[----:B------:R-:W-:Y:S02]  /*4430*/  LDS.128 R16, [0x110] ;  /* 0x00011000ff107984 */ /* 0x000fe40000000c00 */
[----:B-1----:R-:W-:-:S04]  /*4440*/  FFMA R14, R20, R24, R14 ;  /* 0x00000018140e7223 */ /* 0x002fc8000000000e */
[----:B------:R-:W-:Y:S02]  /*4450*/  FFMA R21, R21, R25, R14 ;  /* 0x0000001915157223 */ /* 0x000fe4000000000e */
[----:B------:R-:W1:Y:S02]  /*4460*/  LDS.128 R12, [R252+0x1110] ;  /* 0x00111000fc0c7984 */ /* 0x000e640000000c00 */
[----:B------:R-:W-:-:S04]  /*4470*/  FFMA R22, R22, R26, R21 ;  /* 0x0000001a16167223 */ /* 0x000fc80000000015 */
[----:B------:R-:W-:Y:S02]  /*4480*/  FFMA R22, R23, R27, R22 ;  /* 0x0000001b17167223 */ /* 0x000fe40000000016 */
[----:B------:R-:W-:Y:S02]  /*4490*/  LDS.128 R24, [0x120] ;  /* 0x00012000ff187984 */ /* 0x000fe40000000c00 */
[----:B--2---:R-:W-:-:S04]  /*44a0*/  FFMA R22, R28, R32, R22 ;  /* 0x000000201c167223 */ /* 0x004fc80000000016 */
[----:B------:R-:W-:Y:S02]  /*44b0*/  FFMA R29, R29, R33, R22 ;  /* 0x000000211d1d7223 */ /* 0x000fe40000000016 */
[----:B------:R-:W2:Y:S02]  /*44c0*/  LDS.128 R20, [R252+0x1120] ;  /* 0x00112000fc147984 */ /* 0x000ea40000000c00 */
[----:B------:R-:W-:-:S04]  /*44d0*/  FFMA R30, R30, R34, R29 ;  /* 0x000000221e1e7223 */ /* 0x000fc8000000001d */
[----:B------:R-:W-:Y:S02]  /*44e0*/  FFMA R30, R31, R35, R30 ;  /* 0x000000231f1e7223 */ /* 0x000fe4000000001e */
[----:B------:R-:W-:Y:S02]  /*44f0*/  LDS.128 R32, [0x130] ;  /* 0x00013000ff207984 */ /* 0x000fe40000000c00 */
[----:B0-----:R-:W-:Y:S02]  /*4500*/  FFMA R4, R4, R8, R30 ;  /* 0x0000000804047223 */ /* 0x001fe4000000001e */
[----:B------:R-:W0:Y:S02]  /*4510*/  LDS.128 R28, [R252+0x1130] ;  /* 0x00113000fc1c7984 */ /* 0x000e240000000c00 */
[----:B------:R-:W-:-:S04]  /*4520*/  FFMA R5, R5, R9, R4 ;  /* 0x0000000905057223 */ /* 0x000fc80000000004 */
        /* <DEDUP_REMOVED lines=15> */
[----:B0-----:R-:W-:-:S04]  /*4620*/  FFMA R22, R28, R32, R22 ;  /* 0x000000201c167223 */ /* 0x001fc80000000016 */
[----:B------:R-:W-:Y:S02]  /*4630*/  FFMA R29, R29, R33, R22 ;  /* 0x000000211d1d7223 */ /* 0x000fe40000000016 */
[----:B------:R-:W0:Y:S02]  /*4640*/  LDS.128 R20, [R252+0x1160] ;  /* 0x00116000fc147984 */ /* 0x000e240000000c00 */
[----:B------:R-:W-:-:S04]  /*4650*/  FFMA R30, R30, R34, R29 ;  /* 0x000000221e1e7223 */ /* 0x000fc8000000001d */
[----:B------:R-:W-:Y:S02]  /*4660*/  FFMA R30, R31, R35, R30 ;  /* 0x000000231f1e7223 */ /* 0x000fe4000000001e */
[----:B------:R-:W-:Y:S02]  /*4670*/  LDS.128 R32, [0x170] ;  /* 0x00017000ff207984 */ /* 0x000fe40000000c00 */
[----:B-1----:R-:W-:Y:S02]  /*4680*/  FFMA R4, R4, R8, R30 ;  /* 0x0000000804047223 */ /* 0x002fe4000000001e */
[----:B------:R-:W1:Y:S02]  /*4690*/  LDS.128 R28, [R252+0x1170] ;  /* 0x00117000fc1c7984 */ /* 0x000e640000000c00 */
[----:B------:R-:W-:-:S04]  /*46a0*/  FFMA R5, R5, R9, R4 ;  /* 0x0000000905057223 */ /* 0x000fc80000000004 */
        /* <DEDUP_REMOVED lines=21> */
[----:B--2---:R-:W-:Y:S02]  /*4800*/  FFMA R4, R4, R8, R30 ;  /* 0x0000000804047223 */ /* 0x004fe4000000001e */
[----:B------:R-:W2:Y:S02]  /*4810*/  LDS.128 R28, [R252+0x11b0] ;  /* 0x0011b000fc1c7984 */ /* 0x000ea40000000c00 */
[----:B------:R-:W-:-:S04]  /*4820*/  FFMA R5, R5, R9, R4 ;  /* 0x0000000905057223 */ /* 0x000fc80000000004 */
        /* <DEDUP_REMOVED lines=1160> */
[----:B------:R-:W-:Y:S01]  /*90b0*/  IMAD.WIDE R246, R247, R0, c[0x0][0x160] ;  /* 0x00005800f7f67625 */ /* 0x000fe200078e0200 */
[----:B------:R-:W-:Y:S03]  /*90c0*/  LDS.128 R16, [0xdd0] ;  /* 0x000dd000ff107984 */ /* 0x000fe60000000c00 */
[----:B-1----:R-:W-:Y:S01]  /*90d0*/  FFMA R14, R20, R24, R14 ;  /* 0x00000018140e7223 */ /* 0x002fe2000000000e */
[----:B------:R-:W3:Y:S03]  /*90e0*/  LDG.E.128.CONSTANT R156, [R246.64] ;  /* 0x00000004f69c7981 */ /* 0x000ee6000c1e9d00 */
[----:B------:R-:W-:Y:S01]  /*90f0*/  FFMA R21, R21, R25, R14 ;  /* 0x0000001915157223 */ /* 0x000fe2000000000e */
[----:B------:R-:W4:Y:S03]  /*9100*/  LDG.E.128.CONSTANT R152, [R246.64+0x40] ;  /* 0x00004004f6987981 */ /* 0x000f26000c1e9d00 */
[----:B------:R-:W-:Y:S01]  /*9110*/  FFMA R22, R22, R26, R21 ;  /* 0x0000001a16167223 */ /* 0x000fe20000000015 */
[----:B------:R-:W5:Y:S03]  /*9120*/  LDG.E.128.CONSTANT R148, [R246.64+0x80] ;  /* 0x00008004f6947981 */ /* 0x000f66000c1e9d00 */
[----:B------:R-:W-:Y:S01]  /*9130*/  FFMA R22, R23, R27, R22 ;  /* 0x0000001b17167223 */ /* 0x000fe20000000016 */
[----:B------:R-:W1:Y:S03]  /*9140*/  LDS.128 R12, [R252+0x1dd0] ;  /* 0x001dd000fc0c7984 */ /* 0x000e660000000c00 */
[----:B--2---:R-:W-:Y:S01]  /*9150*/  FFMA R22, R28, R32, R22 ;  /* 0x000000201c167223 */ /* 0x004fe20000000016 */
[----:B------:R-:W-:Y:S03]  /*9160*/  LDS.128 R24, [0xde0] ;  /* 0x000de000ff187984 */ /* 0x000fe60000000c00 */
[----:B------:R-:W-:Y:S01]  /*9170*/  FFMA R29, R29, R33, R22 ;  /* 0x000000211d1d7223 */ /* 0x000fe20000000016 */
[----:B------:R-:W2:Y:S03]  /*9180*/  LDG.E.128.CONSTANT R208, [R246.64+0x300] ;  /* 0x00030004f6d07981 */ /* 0x000ea6000c1e9d00 */
[----:B------:R-:W-:Y:S01]  /*9190*/  FFMA R30, R30, R34, R29 ;  /* 0x000000221e1e7223 */ /* 0x000fe2000000001d */
[----:B------:R-:W1:Y:S03]  /*91a0*/  LDS.128 R20, [R252+0x1de0] ;  /* 0x001de000fc147984 */ /* 0x000e660000000c00 */
[----:B------:R-:W-:Y:S01]  /*91b0*/  FFMA R30, R31, R35, R30 ;  /* 0x000000231f1e7223 */ /* 0x000fe2000000001e */
[----:B------:R-:W2:Y:S03]  /*91c0*/  LDG.E.128.CONSTANT R232, [R246.64+0x480] ;  /* 0x00048004f6e87981 */ /* 0x000ea6000c1e9d00 */
[----:B0-----:R-:W-:Y:S01]  /*91d0*/  FFMA R4, R4, R8, R30 ;  /* 0x0000000804047223 */ /* 0x001fe2000000001e */
[----:B------:R-:W-:Y:S03]  /*91e0*/  LDS.128 R32, [0xe00] ;  /* 0x000e0000ff207984 */ /* 0x000fe60000000c00 */
[----:B------:R-:W-:Y:S01]  /*91f0*/  FFMA R5, R5, R9, R4 ;  /* 0x0000000905057223 */ /* 0x000fe20000000004 */
[----:B------:R-:W-:Y:S03]  /*9200*/  LDS.128 R28, [0xdf0] ;  /* 0x000df000ff1c7984 */ /* 0x000fe60000000c00 */
[----:B------:R-:W-:Y:S01]  /*9210*/  FFMA R6, R6, R10, R5 ;  /* 0x0000000a06067223 */ /* 0x000fe20000000005 */
[----:B------:R-:W2:Y:S03]  /*9220*/  LDG.E.128.CONSTANT R220, [R246.64+0x3c0] ;  /* 0x0003c004f6dc7981 */ /* 0x000ea6000c1e9d00 */
[----:B------:R-:W-:Y:S01]  /*9230*/  FFMA R6, R7, R11, R6 ;  /* 0x0000000b07067223 */ /* 0x000fe20000000006 */
[----:B------:R-:W2:Y:S04]  /*9240*/  LDG.E.128.CONSTANT R200, [R246.64+0x280] ;  /* 0x00028004f6c87981 */ /* 0x000ea8000c1e9d00 */
[----:B------:R-:W0:Y:S01]  /*9250*/  LDS.128 R8, [R252+0x1df0] ;  /* 0x001df000fc087984 */ /* 0x000e220000000c00 */
[----:B-1----:R-:W-:-:S03]  /*9260*/  FFMA R6, R12, R16, R6 ;  /* 0x000000100c067223 */ /* 0x002fc60000000006 */
[----:B------:R-:W2:Y:S01]  /*9270*/  LDG.E.128.CONSTANT R204, [R246.64+0x2c0] ;  /* 0x0002c004f6cc7981 */ /* 0x000ea2000c1e9d00 */
[----:B------:R-:W-:-:S03]  /*9280*/  FFMA R13, R13, R17, R6 ;  /* 0x000000110d0d7223 */ /* 0x000fc60000000006 */
[----:B------:R-:W2:Y:S01]  /*9290*/  LDG.E.128.CONSTANT R180, [R246.64+0x140] ;  /* 0x00014004f6b47981 */ /* 0x000ea2000c1e9d00 */
[----:B------:R-:W-:-:S03]  /*92a0*/  FFMA R14, R14, R18, R13 ;  /* 0x000000120e0e7223 */ /* 0x000fc6000000000d */
[----:B------:R-:W1:Y:S01]  /*92b0*/  LDS.128 R4, [R252+0x1e00] ;  /* 0x001e0000fc047984 */ /* 0x000e620000000c00 */
[----:B------:R-:W-:-:S03]  /*92c0*/  FFMA R14, R15, R19, R14 ;  /* 0x000000130f0e7223 */ /* 0x000fc6000000000e */
[----:B------:R-:W2:Y:S01]  /*92d0*/  LDG.E.128.CONSTANT R224, [R246.64+0x400] ;  /* 0x00040004f6e07981 */ /* 0x000ea2000c1e9d00 */
[----:B------:R-:W-:-:S03]  /*92e0*/  FFMA R14, R20, R24, R14 ;  /* 0x00000018140e7223 */ /* 0x000fc6000000000e */
[----:B------:R-:W-:Y:S01]  /*92f0*/  LDS.128 R16, [0xe10] ;  /* 0x000e1000ff107984 */ /* 0x000fe20000000c00 */
[----:B------:R-:W-:-:S03]  /*9300*/  FFMA R21, R21, R25, R14 ;  /* 0x0000001915157223 */ /* 0x000fc6000000000e */
[----:B------:R-:W2:Y:S01]  /*9310*/  LDG.E.128.CONSTANT R228, [R246.64+0x440] ;  /* 0x00044004f6e47981 */ /* 0x000ea2000c1e9d00 */
[----:B------:R-:W-:-:S03]  /*9320*/  FFMA R22, R22, R26, R21 ;  /* 0x0000001a16167223 */ /* 0x000fc60000000015 */
[----:B------:R-:W1:Y:S01]  /*9330*/  LDS.128 R12, [R252+0x1e10] ;  /* 0x001e1000fc0c7984 */ /* 0x000e620000000c00 */
[----:B------:R-:W-:-:S03]  /*9340*/  FFMA R22, R23, R27, R22 ;  /* 0x0000001b17167223 */ /* 0x000fc60000000016 */
[----:B------:R-:W2:Y:S04]  /*9350*/  LDG.E.128.CONSTANT R192, [R246.64+0x200] ;  /* 0x00020004f6c07981 */ /* 0x000ea8000c1e9d00 */
[----:B------:R-:W-:Y:S01]  /*9360*/  LDS.128 R24, [0xe20] ;  /* 0x000e2000ff187984 */ /* 0x000fe20000000c00 */
[----:B0-----:R-:W-:-:S03]  /*9370*/  FFMA R8, R8, R28, R22 ;  /* 0x0000001c08087223 */ /* 0x001fc60000000016 */
[----:B------:R-:W2:Y:S01]  /*9380*/  LDG.E.128.CONSTANT R212, [R246.64+0x340] ;  /* 0x00034004f6d47981 */ /* 0x000ea2000c1e9d00 */
[----:B------:R-:W-:-:S03]  /*9390*/  FFMA R9, R9, R29, R8 ;  /* 0x0000001d09097223 */ /* 0x000fc60000000008 */
[----:B------:R-:W0:Y:S01]  /*93a0*/  LDS.128 R20, [R252+0x1e20] ;  /* 0x001e2000fc147984 */ /* 0x000e220000000c00 */
[----:B------:R-:W-:-:S03]  /*93b0*/  FFMA R10, R10, R30, R9 ;  /* 0x0000001e0a0a7223 */ /* 0x000fc60000000009 */
[----:B------:R-:W2:Y:S01]  /*93c0*/  LDG.E.128.CONSTANT R216, [R246.64+0x380] ;  /* 0x00038004f6d87981 */ /* 0x000ea2000c1e9d00 */
[----:B------:R-:W-:-:S03]  /*93d0*/  FFMA R10, R11, R31, R10 ;  /* 0x0000001f0b0a7223 */ /* 0x000fc6000000000a */
[----:B------:R-:W2:Y:S01]  /*93e0*/  LDG.E.128.CONSTANT R240, [R246.64+0x500] ;  /* 0x00050004f6f07981 */ /* 0x000ea2000c1e9d00 */
[----:B-1----:R-:W-:-:S03]  /*93f0*/  FFMA R4, R4, R32, R10 ;  /* 0x0000002004047223 */ /* 0x002fc6000000000a */
[----:B------:R-:W-:Y:S01]  /*9400*/  LDS.128 R28, [0xe30] ;  /* 0x000e3000ff1c7984 */ /* 0x000fe20000000c00 */
[----:B------:R-:W-:-:S03]  /*9410*/  FFMA R5, R5, R33, R4 ;  /* 0x0000002105057223 */ /* 0x000fc60000000004 */
[----:B------:R-:W1:Y:S01]  /*9420*/  LDS.128 R8, [R252+0x1e30] ;  /* 0x001e3000fc087984 */ /* 0x000e620000000c00 */
[----:B------:R-:W-:-:S03]  /*9430*/  FFMA R6, R6, R34, R5 ;  /* 0x0000002206067223 */ /* 0x000fc60000000005 */
[----:B------:R-:W2:Y:S01]  /*9440*/  LDG.E.128.CONSTANT R176, [R246.64+0x100] ;  /* 0x00010004f6b07981 */ /* 0x000ea2000c1e9d00 */
        /* <DEDUP_REMOVED lines=9> */
[----:B------:R-:W2:Y:S01]  /*94e0*/  LDG.E.128.CONSTANT R184, [R246.64+0x180] ;  /* 0x00018004f6b87981 */ /* 0x000ea2000c1e9d00 */
[----:B0-----:R-:W-:-:S03]  /*94f0*/  FFMA R14, R20, R24, R14 ;  /* 0x00000018140e7223 */ /* 0x001fc6000000000e */
[----:B------:R-:W-:Y:S01]  /*9500*/  LDS.128 R16, [0xe50] ;  /* 0x000e5000ff107984 */ /* 0x000fe20000000c00 */
[----:B------:R-:W-:-:S03]  /*9510*/  FFMA R21, R21, R25, R14 ;  /* 0x0000001915157223 */ /* 0x000fc6000000000e */
[----:B------:R-:W2:Y:S01]  /*9520*/  LDG.E.128.CONSTANT R236, [R246.64+0x4c0] ;  /* 0x0004c004f6ec7981 */ /* 0x000ea2000c1e9d00 */
[----:B------:R-:W-:-:S03]  /*9530*/  FFMA R22, R22, R26, R21 ;  /* 0x0000001a16167223 */ /* 0x000fc60000000015 */
[----:B------:R-:W0:Y:S01]  /*9540*/  LDS.128 R12, [R252+0x1e50] ;  /* 0x001e5000fc0c7984 */ /* 0x000e220000000c00 */
        /* <DEDUP_REMOVED lines=9> */
[----:B------:R-:W-:Y:S01]  /*95e0*/  LDS.128 R28, [0xe70] ;  /* 0x000e7000ff1c7984 */ /* 0x000fe20000000c00 */
[----:B------:R-:W-:-:S03]  /*95f0*/  FFMA R4, R4, R32, R10 ;  /* 0x0000002004047223 */ /* 0x000fc6000000000a */
[----:B------:R-:W1:Y:S01]  /*9600*/  LDS.128 R8, [R252+0x1e70] ;  /* 0x001e7000fc087984 */ /* 0x000e620000000c00 */
        /* <DEDUP_REMOVED lines=16> */
[----:B------:R-:W-:Y:S02]  /*9710*/  FFMA R8, R8, R28, R22 ;  /* 0x0000001c08087223 */ /* 0x000fe40000000016 */
[----:B------:R-:W1:Y:S02]  /*9720*/  LDS.128 R20, [R252+0x1ea0] ;  /* 0x001ea000fc147984 */ /* 0x000e640000000c00 */
[----:B------:R-:W-:-:S04]  /*9730*/  FFMA R9, R9, R29, R8 ;  /* 0x0000001d09097223 */ /* 0x000fc80000000008 */
        /* <DEDUP_REMOVED lines=15> */
[----:B------:R-:W-:-:S04]  /*9830*/  FFMA R14, R20, R24, R14 ;  /* 0x00000018140e7223 */ /* 0x000fc8000000000e */
[----:B------:R-:W-:Y:S02]  /*9840*/  FFMA R21, R21, R25, R14 ;  /* 0x0000001915157223 */ /* 0x000fe4000000000e */
[----:B------:R-:W-:Y:S02]  /*9850*/  LDS.128 R12, [R252+0x1fc0] ;  /* 0x001fc000fc0c7984 */ /* 0x000fe40000000c00 */
[----:B------:R-:W-:-:S04]  /*9860*/  FFMA R22, R22, R26, R21 ;  /* 0x0000001a16167223 */ /* 0x000fc80000000015 */
[----:B------:R-:W-:Y:S02]  /*9870*/  FFMA R22, R23, R27, R22 ;  /* 0x0000001b17167223 */ /* 0x000fe40000000016 */
[----:B------:R-:W-:Y:S02]  /*9880*/  LDS.128 R24, [0xfd0] ;  /* 0x000fd000ff187984 */ /* 0x000fe40000000c00 */
[----:B0-----:R-:W-:Y:S02]  /*9890*/  FFMA R8, R8, R28, R22 ;  /* 0x0000001c08087223 */ /* 0x001fe40000000016 */
[----:B------:R-:W-:Y:S02]  /*98a0*/  LDS.128 R20, [R252+0x1fd0] ;  /* 0x001fd000fc147984 */ /* 0x000fe40000000c00 */
[----:B------:R-:W-:-:S04]  /*98b0*/  FFMA R9, R9, R29, R8 ;  /* 0x0000001d09097223 */ /* 0x000fc80000000008 */
[----:B------:R-:W-:-:S04]  /*98c0*/  FFMA R10, R10, R30, R9 ;  /* 0x0000001e0a0a7223 */ /* 0x000fc80000000009 */
[----:B------:R-:W-:Y:S02]  /*98d0*/  FFMA R10, R11, R31, R10 ;  /* 0x0000001f0b0a7223 */ /* 0x000fe4000000000a */
[----:B------:R-:W-:Y:S02]  /*98e0*/  LDS.128 R28, [R252+0x1fe0] ;  /* 0x001fe000fc1c7984 */ /* 0x000fe40000000c00 */
[----:B-1----:R-:W-:Y:S02]  /*98f0*/  FFMA R4, R4, R32, R10 ;  /* 0x0000002004047223 */ /* 0x002fe4000000000a */
[----:B------:R-:W-:Y:S02]  /*9900*/  LDS.128 R8, [0xfb0] ;  /* 0x000fb000ff087984 */ /* 0x000fe40000000c00 */
[----:B------:R-:W-:-:S04]  /*9910*/  FFMA R5, R5, R33, R4 ;  /* 0x0000002105057223 */ /* 0x000fc80000000004 */
[----:B------:R-:W-:-:S04]  /*9920*/  FFMA R6, R6, R34, R5 ;  /* 0x0000002206067223 */ /* 0x000fc80000000005 */
[----:B------:R-:W-:Y:S02]  /*9930*/  FFMA R245, R7, R35, R6 ;  /* 0x0000002307f57223 */ /* 0x000fe40000000006 */
[----:B------:R-:W0:Y:S04]  /*9940*/  LDS.128 R4, [R252+0x1fb0] ;  /* 0x001fb000fc047984 */ /* 0x000e280000000c00 */
[----:B------:R-:W1:Y:S04]  /*9950*/  LDS.128 R32, [0xfe0] ;  /* 0x000fe000ff207984 */ /* 0x000e680000000c00 */
[----:B------:R-:W-:Y:S06]  /*9960*/  BAR.SYNC 0x0 ;  /* 0x0000000000007b1d */ /* 0x000fec0000000000 */
[----:B---3--:R3:W-:Y:S04]  /*9970*/  STS.128 [R3.X16], R156 ;  /* 0x0000009c03007388 */ /* 0x0087e8000000cc00 */
[----:B----4-:R4:W-:Y:S04]  /*9980*/  STS.128 [R3.X16+0x40], R152 ;  /* 0x0000409803007388 */ /* 0x0109e8000000cc00 */
[----:B-----5:R5:W-:Y:S04]  /*9990*/  STS.128 [R3.X16+0x80], R148 ;  /* 0x0000809403007388 */ /* 0x020be8000000cc00 */
[----:B---3--:R-:W3:Y:S04]  /*99a0*/  LDG.E.128.CONSTANT R156, [R246.64+0x580] ;  /* 0x00058004f69c7981 */ /* 0x008ee8000c1e9d00 */
[----:B----4-:R-:W4:Y:S04]  /*99b0*/  LDG.E.128.CONSTANT R152, [R246.64+0x5c0] ;  /* 0x0005c004f6987981 */ /* 0x010f28000c1e9d00 */
[----:B-----5:R-:W5:Y:S04]  /*99c0*/  LDG.E.128.CONSTANT R148, [R246.64+0x600] ;  /* 0x00060004f6947981 */ /* 0x020f68000c1e9d00 */
[----:B--2---:R2:W-:Y:S04]  /*99d0*/  STS.128 [R3.X16+0x300], R208 ;  /* 0x000300d003007388 */ /* 0x0045e8000000cc00 */
[----:B------:R0:W-:Y:S01]  /*99e0*/  STS.128 [R3.X16+0x480], R232 ;  /* 0x000480e803007388 */ /* 0x0001e2000000cc00 */
[----:B------:R-:W-:-:S03]  /*99f0*/  FFMA R168, R168, R172, R245 ;  /* 0x000000aca8a87223 */ /* 0x000fc600000000f5 */
[----:B------:R1:W-:Y:S04]  /*9a00*/  STS.128 [R3.X16+0x3c0], R220 ;  /* 0x0003c0dc03007388 */ /* 0x0003e8000000cc00 */
[----:B------:R2:W-:Y:S04]  /*9a10*/  STS.128 [R3.X16+0x280], R200 ;  /* 0x000280c803007388 */ /* 0x0005e8000000cc00 */
[----:B--2---:R-:W2:Y:S04]  /*9a20*/  LDG.E.128.CONSTANT R208, [R246.64+0xa00] ;  /* 0x000a0004f6d07981 */ /* 0x004ea8000c1e9d00 */
[----:B0-----:R-:W2:Y:S04]  /*9a30*/  LDG.E.128.CONSTANT R232, [R246.64+0xb80] ;  /* 0x000b8004f6e87981 */ /* 0x001ea8000c1e9d00 */
[----:B-1----:R-:W2:Y:S04]  /*9a40*/  LDG.E.128.CONSTANT R220, [R246.64+0xac0] ;  /* 0x000ac004f6dc7981 */ /* 0x002ea8000c1e9d00 */
[----:B------:R0:W-:Y:S01]  /*9a50*/  STS.128 [R3.X16+0x2c0], R204 ;  /* 0x0002c0cc03007388 */ /* 0x0001e2000000cc00 */
[----:B------:R-:W-:-:S03]  /*9a60*/  FFMA R169, R169, R173, R168 ;  /* 0x000000ada9a97223 */ /* 0x000fc600000000a8 */
[----:B------:R1:W-:Y:S04]  /*9a70*/  STS.128 [R3.X16+0x140], R180 ;  /* 0x000140b403007388 */ /* 0x0003e8000000cc00 */
[----:B------:R1:W-:Y:S04]  /*9a80*/  STS.128 [R3.X16+0x400], R224 ;  /* 0x000400e003007388 */ /* 0x0003e8000000cc00 */
[----:B------:R1:W-:Y:S04]  /*9a90*/  STS.128 [R3.X16+0x440], R228 ;  /* 0x000440e403007388 */ /* 0x0003e8000000cc00 */
[----:B------:R-:W2:Y:S04]  /*9aa0*/  LDG.E.128.CONSTANT R200, [R246.64+0x980] ;  /* 0x00098004f6c87981 */ /* 0x000ea8000c1e9d00 */
[----:B0-----:R-:W2:Y:S04]  /*9ab0*/  LDG.E.128.CONSTANT R204, [R246.64+0x9c0] ;  /* 0x0009c004f6cc7981 */ /* 0x001ea8000c1e9d00 */
[----:B------:R0:W-:Y:S04]  /*9ac0*/  STS.128 [R3.X16+0x200], R192 ;  /* 0x000200c003007388 */ /* 0x0001e8000000cc00 */
[----:B-1----:R-:W2:Y:S04]  /*9ad0*/  LDG.E.128.CONSTANT R180, [R246.64+0x740] ;  /* 0x00074004f6b47981 */ /* 0x002ea8000c1e9d00 */
[----:B------:R-:W2:Y:S04]  /*9ae0*/  LDG.E.128.CONSTANT R224, [R246.64+0xb00] ;  /* 0x000b0004f6e07981 */ /* 0x000ea8000c1e9d00 */
[----:B------:R-:W2:Y:S04]  /*9af0*/  LDG.E.128.CONSTANT R228, [R246.64+0xb40] ;  /* 0x000b4004f6e47981 */ /* 0x000ea8000c1e9d00 */
[----:B------:R1:W-:Y:S04]  /*9b00*/  STS.128 [R3.X16+0x340], R212 ;  /* 0x000340d403007388 */ /* 0x0003e8000000cc00 */
[----:B------:R1:W-:Y:S04]  /*9b10*/  STS.128 [R3.X16+0x380], R216 ;  /* 0x000380d803007388 */ /* 0x0003e8000000cc00 */
[----:B0-----:R-:W2:Y:S01]  /*9b20*/  LDG.E.128.CONSTANT R192, [R246.64+0x800] ;  /* 0x00080004f6c07981 */ /* 0x001ea2000c1e9d00 */
[----:B------:R-:W-:-:S03]  /*9b30*/  FFMA R170, R170, R174, R169 ;  /* 0x000000aeaaaa7223 */ /* 0x000fc600000000a9 */
[----:B------:R0:W-:Y:S04]  /*9b40*/  STS.128 [R3.X16+0x500], R240 ;  /* 0x000500f003007388 */ /* 0x0001e8000000cc00 */
[----:B-1----:R-:W2:Y:S04]  /*9b50*/  LDG.E.128.CONSTANT R212, [R246.64+0xa40] ;  /* 0x000a4004f6d47981 */ /* 0x002ea8000c1e9d00 */
[----:B------:R-:W2:Y:S01]  /*9b60*/  LDG.E.128.CONSTANT R216, [R246.64+0xa80] ;  /* 0x000a8004f6d87981 */ /* 0x000ea2000c1e9d00 */
[----:B------:R-:W-:-:S03]  /*9b70*/  FFMA R245, R171, R175, R170 ;  /* 0x000000afabf57223 */ /* 0x000fc600000000aa */
[----:B------:R1:W-:Y:S04]  /*9b80*/  STS.128 [R3.X16+0x100], R176 ;  /* 0x000100b003007388 */ /* 0x0003e8000000cc00 */
[----:B0-----:R-:W2:Y:S04]  /*9b90*/  LDG.E.128.CONSTANT R240, [R246.64+0xc00] ;  /* 0x000c0004f6f07981 */ /* 0x001ea8000c1e9d00 */
[----:B------:R0:W-:Y:S04]  /*9ba0*/  STS.128 [R3.X16+0x540], R160 ;  /* 0x000540a003007388 */ /* 0x0001e8000000cc00 */
[----:B------:R0:W-:Y:S04]  /*9bb0*/  STS.128 [R3.X16+0xc0], R164 ;  /* 0x0000c0a403007388 */ /* 0x0001e8000000cc00 */
[----:B------:R0:W-:Y:S04]  /*9bc0*/  STS.128 [R3.X16+0x180], R184 ;  /* 0x000180b803007388 */ /* 0x0001e8000000cc00 */
[----:B-1----:R-:W2:Y:S04]  /*9bd0*/  LDG.E.128.CONSTANT R176, [R246.64+0x700] ;  /* 0x00070004f6b07981 */ /* 0x002ea8000c1e9d00 */
[----:B0-----:R-:W2:Y:S04]  /*9be0*/  LDG.E.128.CONSTANT R160, [R246.64+0x840] ;  /* 0x00084004f6a07981 */ /* 0x001ea8000c1e9d00 */
[----:B------:R-:W2:Y:S04]  /*9bf0*/  LDG.E.128.CONSTANT R164, [R246.64+0x640] ;  /* 0x00064004f6a47981 */ /* 0x000ea8000c1e9d00 */
[----:B------:R-:W2:Y:S04]  /*9c00*/  LDG.E.128.CONSTANT R184, [R246.64+0x780] ;  /* 0x00078004f6b87981 */ /* 0x000ea8000c1e9d00 */
[----:B------:R-:W2:Y:S04]  /*9c10*/  LDG.E.128.CONSTANT R168, [R246.64+0x680] ;  /* 0x00068004f6a87981 */ /* 0x000ea8000c1e9d00 */
[----:B------:R-:W2:Y:S04]  /*9c20*/  LDG.E.128.CONSTANT R172, [R246.64+0x6c0] ;  /* 0x0006c004f6ac7981 */ /* 0x000ea8000c1e9d00 */
[----:B------:R0:W-:Y:S04]  /*9c30*/  STS.128 [R3.X16+0x4c0], R236 ;  /* 0x0004c0ec03007388 */ /* 0x0001e8000000cc00 */
[----:B------:R1:W-:Y:S04]  /*9c40*/  STS.128 [R3.X16+0x1c0], R188 ;  /* 0x0001c0bc03007388 */ /* 0x0003e8000000cc00 */
[----:B------:R1:W-:Y:S04]  /*9c50*/  STS.128 [R3.X16+0x240], R196 ;  /* 0x000240c403007388 */ /* 0x0003e8000000cc00 */
[----:B0-----:R-:W2:Y:S04]  /*9c60*/  LDG.E.128.CONSTANT R236, [R246.64+0xbc0] ;  /* 0x000bc004f6ec7981 */ /* 0x001ea8000c1e9d00 */
[----:B-1----:R-:W2:Y:S04]  /*9c70*/  LDG.E.128.CONSTANT R188, [R246.64+0x7c0] ;  /* 0x0007c004f6bc7981 */ /* 0x002ea8000c1e9d00 */
[----:B------:R-:W2:Y:S04]  /*9c80*/  LDG.E.128.CONSTANT R196, [R246.64+0x900] ;  /* 0x00090004f6c47981 */ /* 0x000ea8000c1e9d00 */
[----:B---3--:R0:W-:Y:S04]  /*9c90*/  STS.128 [R3.X16+0x580], R156 ;  /* 0x0005809c03007388 */ /* 0x0081e8000000cc00 */
[----:B----4-:R1:W-:Y:S04]  /*9ca0*/  STS.128 [R3.X16+0x5c0], R152 ;  /* 0x0005c09803007388 */ /* 0x0103e8000000cc00 */
[----:B-----5:R3:W-:Y:S04]  /*9cb0*/  STS.128 [R3.X16+0x600], R148 ;  /* 0x0006009403007388 */ /* 0x0207e8000000cc00 */
[----:B0-----:R-:W4:Y:S04]  /*9cc0*/  LDG.E.128.CONSTANT R156, [R246.64+0x880] ;  /* 0x00088004f69c7981 */ /* 0x001f28000c1e9d00 */
[----:B-1----:R-:W5:Y:S04]  /*9cd0*/  LDG.E.128.CONSTANT R152, [R246.64+0x8c0] ;  /* 0x0008c004f6987981 */ /* 0x002f68000c1e9d00 */
[----:B---3--:R-:W3:Y:S01]  /*9ce0*/  LDG.E.128.CONSTANT R148, [R246.64+0x940] ;  /* 0x00094004f6947981 */ /* 0x008ee2000c1e9d00 */
[----:B------:R-:W-:-:S04]  /*9cf0*/  FFMA R108, R144, R108, R245 ;  /* 0x0000006c906c7223 */ /* 0x000fc800000000f5 */
[----:B------:R-:W-:Y:S01]  /*9d00*/  FFMA R109, R145, R109, R108 ;  /* 0x0000006d916d7223 */ /* 0x000fe2000000006c */
[----:B------:R-:W-:-:S03]  /*9d10*/  IADD3 R145, R249, 0x510, RZ ;  /* 0x00000510f9917810 */ /* 0x000fc60007ffe0ff */
[----:B------:R-:W-:Y:S01]  /*9d20*/  FFMA R110, R146, R110, R109 ;  /* 0x0000006e926e7223 */ /* 0x000fe2000000006d */
[----:B------:R-:W-:Y:S01]  /*9d30*/  IADD3 R109, R249, 0x410, RZ ;  /* 0x00000410f96d7810 */ /* 0x000fe20007ffe0ff */
[----:B--2---:R0:W-:Y:S02]  /*9d40*/  STS.128 [R3.X16+0xa00], R208 ;  /* 0x000a00d003007388 */ /* 0x0041e4000000cc00 */
[----:B------:R-:W-:Y:S01]  /*9d50*/  FFMA R245, R147, R111, R110 ;  /* 0x0000006f93f57223 */ /* 0x000fe2000000006e */
[C---:B------:R-:W-:Y:S01]  /*9d60*/  IADD3 R111, R249.reuse, 0x490, RZ ;  /* 0x00000490f96f7810 */ /* 0x040fe20007ffe0ff */
[----:B------:R1:W-:Y:S01]  /*9d70*/  STS.128 [R3.X16+0xb80], R232 ;  /* 0x000b80e803007388 */ /* 0x0003e2000000cc00 */
[----:B------:R-:W-:-:S03]  /*9d80*/  IADD3 R251, R249, 0x590, RZ ;  /* 0x00000590f9fb7810 */ /* 0x000fc60007ffe0ff */
[----:B------:R2:W-:Y:S01]  /*9d90*/  STS.128 [R3.X16+0xac0], R220 ;  /* 0x000ac0dc03007388 */ /* 0x0005e2000000cc00 */
[----:B0-----:R-:W-:-:S04]  /*9da0*/  IMAD.WIDE R208, R109, R0, c[0x0][0x168] ;  /* 0x00005a006dd07625 */ /* 0x001fc800078e0200 */
[-C--:B-1----:R-:W-:Y:S01]  /*9db0*/  IMAD.WIDE R232, R145, R0.reuse, c[0x0][0x168] ;  /* 0x00005a0091e87625 */ /* 0x082fe200078e0200 */
[----:B------:R0:W-:Y:S03]  /*9dc0*/  STS.128 [R3.X16+0x980], R200 ;  /* 0x000980c803007388 */ /* 0x0001e6000000cc00 */
[-C--:B--2---:R-:W-:Y:S01]  /*9dd0*/  IMAD.WIDE R220, R111, R0.reuse, c[0x0][0x168] ;  /* 0x00005a006fdc7625 */ /* 0x084fe200078e0200 */
[----:B------:R1:W-:Y:S04]  /*9de0*/  STS.128 [R3.X16+0x9c0], R204 ;  /* 0x0009c0cc03007388 */ /* 0x0003e8000000cc00 */
[----:B------:R-:W2:Y:S01]  /*9df0*/  LDG.E.128.CONSTANT R108, [R246.64+0xc40] ;  /* 0x000c4004f66c7981 */ /* 0x000ea2000c1e9d00 */
[----:B------:R-:W-:-:S03]  /*9e00*/  IMAD.WIDE R250, R251, R0, c[0x0][0x168] ;  /* 0x00005a00fbfa7625 */ /* 0x000fc600078e0200 */
[----:B------:R1:W-:Y:S04]  /*9e10*/  STS.128 [R3.X16+0x740], R180 ;  /* 0x000740b403007388 */ /* 0x0003e8000000cc00 */
[----:B------:R1:W-:Y:S04]  /*9e20*/  STS.128 [R3.X16+0xb00], R224 ;  /* 0x000b00e003007388 */ /* 0x0003e8000000cc00 */
[----:B------:R1:W-:Y:S04]  /*9e30*/  STS.128 [R3.X16+0xb40], R228 ;  /* 0x000b40e403007388 */ /* 0x0003e8000000cc00 */
[----:B0-----:R0:W2:Y:S04]  /*9e40*/  LDG.E.128.CONSTANT R200, [R208.64] ;  /* 0x00000004d0c87981 */ /* 0x0010a8000c1e9d00 */
[----:B-1----:R0:W2:Y:S04]  /*9e50*/  LDG.E.128.CONSTANT R204, [R208.64+0x80] ;  /* 0x00008004d0cc7981 */ /* 0x0020a8000c1e9d00 */
[----:B------:R1:W-:Y:S04]  /*9e60*/  STS.128 [R3.X16+0x800], R192 ;  /* 0x000800c003007388 */ /* 0x0003e8000000cc00 */
[----:B------:R1:W2:Y:S04]  /*9e70*/  LDG.E.128.CONSTANT R180, [R246.64+0xec0] ;  /* 0x000ec004f6b47981 */ /* 0x0002a8000c1e9d00 */
[----:B0-----:R-:W2:Y:S04]  /*9e80*/  LDG.E.128.CONSTANT R208, [R208.64+0x180] ;  /* 0x00018004d0d07981 */ /* 0x001ea8000c1e9d00 */
[----:B------:R0:W2:Y:S04]  /*9e90*/  LDG.E.128.CONSTANT R224, [R232.64] ;  /* 0x00000004e8e07981 */ /* 0x0000a8000c1e9d00 */
[----:B------:R0:W2:Y:S04]  /*9ea0*/  LDG.E.128.CONSTANT R228, [R232.64+0x80] ;  /* 0x00008004e8e47981 */ /* 0x0000a8000c1e9d00 */
[----:B------:R0:W-:Y:S04]  /*9eb0*/  STS.128 [R3.X16+0xa40], R212 ;  /* 0x000a40d403007388 */ /* 0x0001e8000000cc00 */
[----:B------:R0:W-:Y:S04]  /*9ec0*/  STS.128 [R3.X16+0xa80], R216 ;  /* 0x000a80d803007388 */ /* 0x0001e8000000cc00 */
[----:B-1----:R1:W2:Y:S04]  /*9ed0*/  LDG.E.128.CONSTANT R192, [R246.64+0xf80] ;  /* 0x000f8004f6c07981 */ /* 0x0022a8000c1e9d00 */
[----:B0-----:R-:W2:Y:S04]  /*9ee0*/  LDG.E.128.CONSTANT R232, [R232.64+0x180] ;  /* 0x00018004e8e87981 */ /* 0x001ea8000c1e9d00 */
[----:B------:R0:W2:Y:S04]  /*9ef0*/  LDG.E.128.CONSTANT R212, [R220.64] ;  /* 0x00000004dcd47981 */ /* 0x0000a8000c1e9d00 */
[----:B------:R0:W2:Y:S04]  /*9f00*/  LDG.E.128.CONSTANT R216, [R220.64+0x80] ;  /* 0x00008004dcd87981 */ /* 0x0000a8000c1e9d00 */
[----:B------:R1:W-:Y:S04]  /*9f10*/  STS.128 [R3.X16+0xc00], R240 ;  /* 0x000c00f003007388 */ /* 0x0003e8000000cc00 */
[----:B------:R-:W-:Y:S04]  /*9f20*/  STS.128 [R3.X16+0x700], R176 ;  /* 0x000700b003007388 */ /* 0x000fe8000000cc00 */
[----:B0-----:R-:W2:Y:S04]  /*9f30*/  LDG.E.128.CONSTANT R220, [R220.64+0x180] ;  /* 0x00018004dcdc7981 */ /* 0x001ea8000c1e9d00 */
[----:B------:R0:W-:Y:S04]  /*9f40*/  STS.128 [R3.X16+0x840], R160 ;  /* 0x000840a003007388 */ /* 0x0001e8000000cc00 */
[----:B-1----:R-:W2:Y:S04]  /*9f50*/  LDG.E.128.CONSTANT R240, [R250.64+0x80] ;  /* 0x00008004faf07981 */ /* 0x002ea8000c1e9d00 */
[----:B------:R1:W-:Y:S04]  /*9f60*/  STS.128 [R3.X16+0x640], R164 ;  /* 0x000640a403007388 */ /* 0x0003e8000000cc00 */
[----:B------:R1:W-:Y:S04]  /*9f70*/  STS.128 [R3.X16+0x780], R184 ;  /* 0x000780b803007388 */ /* 0x0003e8000000cc00 */
[----:B0-----:R0:W2:Y:S04]  /*9f80*/  LDG.E.128.CONSTANT R160, [R246.64+0xd80] ;  /* 0x000d8004f6a07981 */ /* 0x0010a8000c1e9d00 */
[----:B------:R0:W2:Y:S04]  /*9f90*/  LDG.E.128.CONSTANT R176, [R246.64+0xe80] ;  /* 0x000e8004f6b07981 */ /* 0x0000a8000c1e9d00 */
[----:B------:R0:W-:Y:S04]  /*9fa0*/  STS.128 [R3.X16+0x680], R168 ;  /* 0x000680a803007388 */ /* 0x0001e8000000cc00 */
[----:B------:R0:W-:Y:S04]  /*9fb0*/  STS.128 [R3.X16+0x6c0], R172 ;  /* 0x0006c0ac03007388 */ /* 0x0001e8000000cc00 */
[----:B------:R0:W2:Y:S04]  /*9fc0*/  LDG.E.128.CONSTANT R144, [R246.64+0xc80] ;  /* 0x000c8004f6907981 */ /* 0x0000a8000c1e9d00 */
[----:B-1----:R1:W2:Y:S04]  /*9fd0*/  LDG.E.128.CONSTANT R164, [R246.64+0xdc0] ;  /* 0x000dc004f6a47981 */ /* 0x0022a8000c1e9d00 */
[----:B------:R1:W2:Y:S04]  /*9fe0*/  LDG.E.128.CONSTANT R184, [R246.64+0xf00] ;  /* 0x000f0004f6b87981 */ /* 0x0002a8000c1e9d00 */
[----:B0-----:R1:W2:Y:S04]  /*9ff0*/  LDG.E.128.CONSTANT R168, [R246.64+0xe00] ;  /* 0x000e0004f6a87981 */ /* 0x0012a8000c1e9d00 */
[----:B------:R1:W2:Y:S04]  /*a000*/  LDG.E.128.CONSTANT R172, [R246.64+0xe40] ;  /* 0x000e4004f6ac7981 */ /* 0x0002a8000c1e9d00 */
[----:B------:R0:W-:Y:S04]  /*a010*/  STS.128 [R3.X16+0xbc0], R236 ;  /* 0x000bc0ec03007388 */ /* 0x0001e8000000cc00 */
[----:B------:R1:W-:Y:S04]  /*a020*/  STS.128 [R3.X16+0x7c0], R188 ;  /* 0x0007c0bc03007388 */ /* 0x0003e8000000cc00 */
[----:B------:R1:W-:Y:S04]  /*a030*/  STS.128 [R3.X16+0x900], R196 ;  /* 0x000900c403007388 */ /* 0x0003e8000000cc00 */
[----:B0-----:R-:W2:Y:S04]  /*a040*/  LDG.E.128.CONSTANT R236, [R250.64] ;  /* 0x00000004faec7981 */ /* 0x001ea8000c1e9d00 */
[----:B-1----:R0:W2:Y:S04]  /*a050*/  LDG.E.128.CONSTANT R188, [R246.64+0xf40] ;  /* 0x000f4004f6bc7981 */ /* 0x0020a8000c1e9d00 */
[----:B------:R0:W2:Y:S04]  /*a060*/  LDG.E.128.CONSTANT R196, [R246.64+0xfc0] ;  /* 0x000fc004f6c47981 */ /* 0x0000a8000c1e9d00 */
[----:B----4-:R1:W-:Y:S04]  /*a070*/  STS.128 [R3.X16+0x880], R156 ;  /* 0x0008809c03007388 */ /* 0x0103e8000000cc00 */
[----:B-----5:R4:W-:Y:S04]  /*a080*/  STS.128 [R3.X16+0x8c0], R152 ;  /* 0x0008c09803007388 */ /* 0x0209e8000000cc00 */
[----:B---3--:R3:W-:Y:S04]  /*a090*/  STS.128 [R3.X16+0x940], R148 ;  /* 0x0009409403007388 */ /* 0x0087e8000000cc00 */
[----:B-1----:R0:W5:Y:S04]  /*a0a0*/  LDG.E.128.CONSTANT R156, [R246.64+0xd40] ;  /* 0x000d4004f69c7981 */ /* 0x002168000c1e9d00 */
[----:B----4-:R0:W4:Y:S04]  /*a0b0*/  LDG.E.128.CONSTANT R152, [R246.64+0xd00] ;  /* 0x000d0004f6987981 */ /* 0x010128000c1e9d00 */
[----:B---3--:R0:W4:Y:S01]  /*a0c0*/  LDG.E.128.CONSTANT R148, [R246.64+0xcc0] ;  /* 0x000cc004f6947981 */ /* 0x008122000c1e9d00 */
[----:B------:R-:W-:-:S04]  /*a0d0*/  FFMA R128, R132, R128, R245 ;  /* 0x0000008084807223 */ /* 0x000fc800000000f5 */
[----:B------:R-:W-:-:S04]  /*a0e0*/  FFMA R129, R133, R129, R128 ;  /* 0x0000008185817223 */ /* 0x000fc80000000080 */
[----:B------:R-:W-:-:S04]  /*a0f0*/  FFMA R130, R134, R130, R129 ;  /* 0x0000008286827223 */ /* 0x000fc80000000081 */
[----:B------:R-:W-:-:S04]  /*a100*/  FFMA R131, R135, R131, R130 ;  /* 0x0000008387837223 */ /* 0x000fc80000000082 */
[----:B------:R-:W-:Y:S01]  /*a110*/  FFMA R136, R140, R136, R131 ;  /* 0x000000888c887223 */ /* 0x000fe20000000083 */
[----:B------:R-:W-:-:S03]  /*a120*/  IADD3 R129, R249, 0xc90, RZ ;  /* 0x00000c90f9817810 */ /* 0x000fc60007ffe0ff */
[----:B------:R-:W-:Y:S01]  /*a130*/  FFMA R137, R141, R137, R136 ;  /* 0x000000898d897223 */ /* 0x000fe20000000088 */
[----:B--2---:R1:W-:Y:S03]  /*a140*/  STS.128 [R3.X16+0xc40], R108 ;  /* 0x000c406c03007388 */ /* 0x0043e6000000cc00 */
[----:B------:R-:W-:Y:S01]  /*a150*/  FFMA R138, R142, R138, R137 ;  /* 0x0000008a8e8a7223 */ /* 0x000fe20000000089 */
[----:B0-----:R-:W-:-:S03]  /*a160*/  IADD3 R247, R249, 0xe90, RZ ;  /* 0x00000e90f9f77810 */ /* 0x001fc60007ffe0ff */
[----:B------:R-:W-:Y:S02]  /*a170*/  FFMA R245, R143, R139, R138 ;  /* 0x0000008b8ff57223 */ /* 0x000fe4000000008a */
[----:B------:R-:W-:Y:S01]  /*a180*/  IMAD.WIDE R246, R247, R0, c[0x0][0x168] ;  /* 0x00005a00f7f67625 */ /* 0x000fe200078e0200 */
[C---:B-1----:R-:W-:Y:S02]  /*a190*/  IADD3 R111, R249.reuse, 0xc10, RZ ;  /* 0x00000c10f96f7810 */ /* 0x042fe40007ffe0ff */
[C---:B------:R-:W-:Y:S01]  /*a1a0*/  IADD3 R109, R249.reuse, 0x790, RZ ;  /* 0x00000790f96d7810 */ /* 0x040fe20007ffe0ff */
[----:B------:R0:W-:Y:S04]  /*a1b0*/  STS.128 [R3.X16+0x10c0], R204 ;  /* 0x0010c0cc03007388 */ /* 0x0001e8000000cc00 */
[----:B------:R1:W-:Y:S04]  /*a1c0*/  STS.128 [R3.X16+0xec0], R180 ;  /* 0x000ec0b403007388 */ /* 0x0003e8000000cc00 */
[----:B------:R2:W-:Y:S01]  /*a1d0*/  STS.128 [R3.X16+0x11c0], R208 ;  /* 0x0011c0d003007388 */ /* 0x0005e2000000cc00 */
[----:B0-----:R-:W-:-:S03]  /*a1e0*/  IADD3 R205, R249, 0x710, RZ ;  /* 0x00000710f9cd7810 */ /* 0x001fc60007ffe0ff */
[----:B------:R0:W-:Y:S01]  /*a1f0*/  STS.128 [R3.X16+0x14c0], R228 ;  /* 0x0014c0e403007388 */ /* 0x0001e2000000cc00 */
[C---:B-1----:R-:W-:Y:S02]  /*a200*/  IADD3 R181, R249.reuse, 0x610, RZ ;  /* 0x00000610f9b57810 */ /* 0x042fe40007ffe0ff */
[----:B--2---:R-:W-:Y:S01]  /*a210*/  IADD3 R209, R249, 0xd10, RZ ;  /* 0x00000d10f9d17810 */ /* 0x004fe20007ffe0ff */
[----:B------:R1:W-:Y:S04]  /*a220*/  STS.128 [R3.X16+0xf80], R192 ;  /* 0x000f80c003007388 */ /* 0x0003e8000000cc00 */
[----:B------:R2:W-:Y:S01]  /*a230*/  STS.128 [R3.X16+0x15c0], R232 ;  /* 0x0015c0e803007388 */ /* 0x0005e2000000cc00 */
[----:B------:R-:W-:-:S04]  /*a240*/  IMAD.WIDE R180, R181, R0, c[0x0][0x168] ;  /* 0x00005a00b5b47625 */ /* 0x000fc800078e0200 */
[-C--:B------:R-:W-:Y:S01]  /*a250*/  IMAD.WIDE R204, R205, R0.reuse, c[0x0][0x168] ;  /* 0x00005a00cdcc7625 */ /* 0x080fe200078e0200 */
[----:B------:R-:W-:Y:S03]  /*a260*/  STS.128 [R3.X16+0x1040], R200 ;  /* 0x001040c803007388 */ /* 0x000fe6000000cc00 */
[-C--:B0-----:R-:W-:Y:S01]  /*a270*/  IMAD.WIDE R228, R111, R0.reuse, c[0x0][0x168] ;  /* 0x00005a006fe47625 */ /* 0x081fe200078e0200 */
[----:B------:R0:W-:Y:S01]  /*a280*/  STS.128 [R3.X16+0x12c0], R216 ;  /* 0x0012c0d803007388 */ /* 0x0001e2000000cc00 */
[----:B-1----:R-:W-:Y:S02]  /*a290*/  IADD3 R193, R249, 0x690, RZ ;  /* 0x00000690f9c17810 */ /* 0x002fe40007ffe0ff */
[----:B------:R-:W-:Y:S01]  /*a2a0*/  IMAD.WIDE R208, R209, R0, c[0x0][0x168] ;  /* 0x00005a00d1d07625 */ /* 0x000fe200078e0200 */
[----:B------:R-:W-:Y:S01]  /*a2b0*/  STS.128 [R3.X16+0x1440], R224 ;  /* 0x001440e003007388 */ /* 0x000fe2000000cc00 */
[----:B--2---:R-:W-:-:S03]  /*a2c0*/  IADD3 R233, R249, 0xe10, RZ ;  /* 0x00000e10f9e97810 */ /* 0x004fc60007ffe0ff */
[----:B------:R1:W-:Y:S01]  /*a2d0*/  STS.128 [R3.X16+0x13c0], R220 ;  /* 0x0013c0dc03007388 */ /* 0x0003e2000000cc00 */
[----:B------:R-:W-:-:S03]  /*a2e0*/  IMAD.WIDE R192, R193, R0, c[0x0][0x168] ;  /* 0x00005a00c1c07625 */ /* 0x000fc600078e0200 */
[----:B------:R2:W3:Y:S01]  /*a2f0*/  LDG.E.128.CONSTANT R132, [R180.64+0x80] ;  /* 0x00008004b4847981 */ /* 0x0004e2000c1e9d00 */
[----:B------:R-:W-:-:S03]  /*a300*/  IMAD.WIDE R232, R233, R0, c[0x0][0x168] ;  /* 0x00005a00e9e87625 */ /* 0x000fc600078e0200 */
[----:B------:R1:W-:Y:S01]  /*a310*/  STS.128 [R3.X16+0x16c0], R240 ;  /* 0x0016c0f003007388 */ /* 0x0003e2000000cc00 */
[----:B0-----:R-:W-:-:S03]  /*a320*/  IMAD.WIDE R216, R109, R0, c[0x0][0x168] ;  /* 0x00005a006dd87625 */ /* 0x001fc600078e0200 */
[----:B------:R2:W3:Y:S01]  /*a330*/  LDG.E.128.CONSTANT R136, [R180.64+0x180] ;  /* 0x00018004b4887981 */ /* 0x0004e2000c1e9d00 */
[----:B-1----:R-:W-:-:S03]  /*a340*/  IADD3 R221, R249, 0xd90, RZ ;  /* 0x00000d90f9dd7810 */ /* 0x002fc60007ffe0ff */
[----:B------:R0:W3:Y:S02]  /*a350*/  LDG.E.128.CONSTANT R200, [R208.64] ;  /* 0x00000004d0c87981 */ /* 0x0000e4000c1e9d00 */
[-C--:B------:R-:W-:Y:S02]  /*a360*/  IMAD.WIDE R220, R221, R0.reuse, c[0x0][0x168] ;  /* 0x00005a00dddc7625 */ /* 0x080fe400078e0200 */
[----:B------:R1:W-:Y:S02]  /*a370*/  STS.128 [R3.X16+0xd80], R160 ;  /* 0x000d80a003007388 */ /* 0x0003e4000000cc00 */
[----:B------:R-:W-:Y:S02]  /*a380*/  IMAD.WIDE R240, R129, R0, c[0x0][0x168] ;  /* 0x00005a0081f07625 */ /* 0x000fe400078e0200 */
[----:B------:R0:W-:Y:S04]  /*a390*/  STS.128 [R3.X16+0xe80], R176 ;  /* 0x000e80b003007388 */ /* 0x0001e8000000cc00 */
[----:B------:R2:W3:Y:S04]  /*a3a0*/  LDG.E.128.CONSTANT R128, [R180.64] ;  /* 0x00000004b4807981 */ /* 0x0004e8000c1e9d00 */
[----:B------:R0:W3:Y:S04]  /*a3b0*/  LDG.E.128.CONSTANT R140, [R192.64] ;  /* 0x00000004c08c7981 */ /* 0x0000e8000c1e9d00 */
[----:B------:R0:W-:Y:S04]  /*a3c0*/  STS.128 [R3.X16+0xc80], R144 ;  /* 0x000c809003007388 */ /* 0x0001e8000000cc00 */
[----:B------:R0:W-:Y:S04]  /*a3d0*/  STS.128 [R3.X16+0xdc0], R164 ;  /* 0x000dc0a403007388 */ /* 0x0001e8000000cc00 */
[----:B------:R2:W-:Y:S04]  /*a3e0*/  STS.128 [R3.X16+0xf00], R184 ;  /* 0x000f00b803007388 */ /* 0x0005e8000000cc00 */
[----:B-1----:R1:W3:Y:S04]  /*a3f0*/  LDG.E.128.CONSTANT R160, [R204.64+0x180] ;  /* 0x00018004cca07981 */ /* 0x0022e8000c1e9d00 */
[----:B0-----:R0:W3:Y:S04]  /*a400*/  LDG.E.128.CONSTANT R176, [R228.64] ;  /* 0x00000004e4b07981 */ /* 0x0010e8000c1e9d00 */
[----:B------:R0:W-:Y:S04]  /*a410*/  STS.128 [R3.X16+0xe00], R168 ;  /* 0x000e00a803007388 */ /* 0x0001e8000000cc00 */
[----:B------:R0:W-:Y:S04]  /*a420*/  STS.128 [R3.X16+0xe40], R172 ;  /* 0x000e40ac03007388 */ /* 0x0001e8000000cc00 */
[----:B------:R0:W3:Y:S04]  /*a430*/  LDG.E.128.CONSTANT R144, [R192.64+0x80] ;  /* 0x00008004c0907981 */ /* 0x0000e8000c1e9d00 */
[----:B------:R0:W3:Y:S04]  /*a440*/  LDG.E.128.CONSTANT R164, [R216.64] ;  /* 0x00000004d8a47981 */ /* 0x0000e8000c1e9d00 */
[----:B--2---:R2:W3:Y:S04]  /*a450*/  LDG.E.128.CONSTANT R180, [R228.64+0x80] ;  /* 0x00008004e4b47981 */ /* 0x0044e8000c1e9d00 */
[----:B------:R2:W3:Y:S04]  /*a460*/  LDG.E.128.CONSTANT R184, [R228.64+0x180] ;  /* 0x00018004e4b87981 */ /* 0x0004e8000c1e9d00 */
[----:B------:R1:W3:Y:S04]  /*a470*/  LDG.E.128.CONSTANT R224, [R232.64] ;  /* 0x00000004e8e07981 */ /* 0x0002e8000c1e9d00 */
[----:B------:R1:W-:Y:S04]  /*a480*/  STS.128 [R3.X16+0x1240], R212 ;  /* 0x001240d403007388 */ /* 0x0003e8000000cc00 */
[----:B0-----:R0:W3:Y:S04]  /*a490*/  LDG.E.128.CONSTANT R168, [R216.64+0x80] ;  /* 0x00008004d8a87981 */ /* 0x0010e8000c1e9d00 */
[----:B------:R0:W3:Y:S04]  /*a4a0*/  LDG.E.128.CONSTANT R172, [R216.64+0x180] ;  /* 0x00018004d8ac7981 */ /* 0x0000e8000c1e9d00 */
[----:B--2---:R2:W3:Y:S04]  /*a4b0*/  LDG.E.128.CONSTANT R228, [R232.64+0x80] ;  /* 0x00008004e8e47981 */ /* 0x0044e8000c1e9d00 */
[----:B------:R2:W-:Y:S04]  /*a4c0*/  STS.128 [R3.X16+0x1640], R236 ;  /* 0x001640ec03007388 */ /* 0x0005e8000000cc00 */
[----:B-1----:R1:W3:Y:S04]  /*a4d0*/  LDG.E.128.CONSTANT R212, [R220.64] ;  /* 0x00000004dcd47981 */ /* 0x0022e8000c1e9d00 */
[----:B0-----:R1:W3:Y:S04]  /*a4e0*/  LDG.E.128.CONSTANT R216, [R220.64+0x80] ;  /* 0x00008004dcd87981 */ /* 0x0012e8000c1e9d00 */
[----:B--2---:R-:W2:Y:S04]  /*a4f0*/  LDG.E.128.CONSTANT R232, [R232.64+0x180] ;  /* 0x00018004e8e87981 */ /* 0x004ea8000c1e9d00 */
[----:B------:R-:W2:Y:S04]  /*a500*/  LDG.E.128.CONSTANT R236, [R246.64] ;  /* 0x00000004f6ec7981 */ /* 0x000ea8000c1e9d00 */
[----:B-1----:R-:W2:Y:S04]  /*a510*/  LDG.E.128.CONSTANT R220, [R220.64+0x180] ;  /* 0x00018004dcdc7981 */ /* 0x002ea8000c1e9d00 */
[----:B------:R0:W2:Y:S04]  /*a520*/  LDG.E.128.CONSTANT R108, [R250.64+0x180] ;  /* 0x00018004fa6c7981 */ /* 0x0000a8000c1e9d00 */
[----:B------:R1:W-:Y:S04]  /*a530*/  STS.128 [R3.X16+0xf40], R188 ;  /* 0x000f40bc03007388 */ /* 0x0003e8000000cc00 */
[----:B------:R0:W-:Y:S04]  /*a540*/  STS.128 [R3.X16+0xfc0], R196 ;  /* 0x000fc0c403007388 */ /* 0x0001e8000000cc00 */
[----:B-1----:R1:W2:Y:S04]  /*a550*/  LDG.E.128.CONSTANT R188, [R240.64] ;  /* 0x00000004f0bc7981 */ /* 0x0022a8000c1e9d00 */
[----:B0-----:R1:W2:Y:S04]  /*a560*/  LDG.E.128.CONSTANT R196, [R240.64+0x180] ;  /* 0x00018004f0c47981 */ /* 0x0012a8000c1e9d00 */
[----:B-----5:R0:W-:Y:S04]  /*a570*/  STS.128 [R3.X16+0xd40], R156 ;  /* 0x000d409c03007388 */ /* 0x0201e8000000cc00 */
[----:B----4-:R4:W-:Y:S04]  /*a580*/  STS.128 [R3.X16+0xd00], R152 ;  /* 0x000d009803007388 */ /* 0x0109e8000000cc00 */
[----:B------:R5:W-:Y:S04]  /*a590*/  STS.128 [R3.X16+0xcc0], R148 ;  /* 0x000cc09403007388 */ /* 0x000be8000000cc00 */
[----:B0-----:R0:W2:Y:S04]  /*a5a0*/  LDG.E.128.CONSTANT R156, [R204.64+0x80] ;  /* 0x00008004cc9c7981 */ /* 0x0010a8000c1e9d00 */
[----:B----4-:R0:W4:Y:S04]  /*a5b0*/  LDG.E.128.CONSTANT R152, [R204.64] ;  /* 0x00000004cc987981 */ /* 0x010128000c1e9d00 */
[----:B-----5:R5:W4:Y:S04]  /*a5c0*/  LDG.E.128.CONSTANT R148, [R192.64+0x180] ;  /* 0x00018004c0947981 */ /* 0x020b28000c1e9d00 */
[----:B0-----:R0:W4:Y:S04]  /*a5d0*/  LDG.E.128.CONSTANT R204, [R208.64+0x80] ;  /* 0x00008004d0cc7981 */ /* 0x001128000c1e9d00 */
[----:B-----5:R1:W5:Y:S04]  /*a5e0*/  LDG.E.128.CONSTANT R192, [R240.64+0x80] ;  /* 0x00008004f0c07981 */ /* 0x020368000c1e9d00 */
[----:B0-----:R-:W5:Y:S04]  /*a5f0*/  LDG.E.128.CONSTANT R208, [R208.64+0x180] ;  /* 0x00018004d0d07981 */ /* 0x001f68000c1e9d00 */
[----:B-1----:R-:W5:Y:S01]  /*a600*/  LDG.E.128.CONSTANT R240, [R246.64+0x80] ;  /* 0x00008004f6f07981 */ /* 0x002f62000c1e9d00 */
[----:B------:R-:W-:-:S04]  /*a610*/  FFMA R112, R116, R112, R245 ;  /* 0x0000007074707223 */ /* 0x000fc800000000f5 */
[----:B------:R-:W-:-:S04]  /*a620*/  FFMA R113, R117, R113, R112 ;  /* 0x0000007175717223 */ /* 0x000fc80000000070 */
[----:B------:R-:W-:-:S04]  /*a630*/  FFMA R114, R118, R114, R113 ;  /* 0x0000007276727223 */ /* 0x000fc80000000071 */
[----:B------:R-:W-:-:S04]  /*a640*/  FFMA R115, R119, R115, R114 ;  /* 0x0000007377737223 */ /* 0x000fc80000000072 */
[----:B------:R-:W-:-:S04]  /*a650*/  FFMA R120, R124, R120, R115 ;  /* 0x000000787c787223 */ /* 0x000fc80000000073 */
[----:B------:R-:W-:Y:S01]  /*a660*/  FFMA R121, R125, R121, R120 ;  /* 0x000000797d797223 */ /* 0x000fe20000000078 */
[----:B------:R-:W-:-:S03]  /*a670*/  IADD3 R251, R249, 0xea0, RZ ;  /* 0x00000ea0f9fb7810 */ /* 0x000fc60007ffe0ff */
[----:B------:R-:W-:Y:S02]  /*a680*/  FFMA R122, R126, R122, R121 ;  /* 0x0000007a7e7a7223 */ /* 0x000fe40000000079 */
[----:B------:R-:W-:-:S04]  /*a690*/  IMAD.WIDE R250, R251, R0, c[0x0][0x168] ;  /* 0x00005a00fbfa7625 */ /* 0x000fc800078e0200 */
[----:B------:R-:W-:Y:S01]  /*a6a0*/  FFMA R245, R127, R123, R122 ;  /* 0x0000007b7ff57223 */ /* 0x000fe2000000007a */
[----:B---3--:R-:W-:Y:S04]  /*a6b0*/  STS.128 [R3.X16+0x18c0], R132 ;  /* 0x0018c08403007388 */ /* 0x008fe8000000cc00 */
[----:B------:R0:W-:Y:S04]  /*a6c0*/  STS.128 [R3.X16+0x2440], R200 ;  /* 0x002440c803007388 */ /* 0x0001e8000000cc00 */
[----:B------:R-:W-:Y:S01]  /*a6d0*/  STS.128 [R3.X16+0x19c0], R136 ;  /* 0x0019c08803007388 */ /* 0x000fe2000000cc00 */
[----:B0-----:R-:W-:-:S03]  /*a6e0*/  IADD3 R201, R249, 0x520, RZ ;  /* 0x00000520f9c97810 */ /* 0x001fc60007ffe0ff */
[----:B------:R-:W-:Y:S02]  /*a6f0*/  STS.128 [R3.X16+0x1840], R128 ;  /* 0x0018408003007388 */ /* 0x000fe4000000cc00 */
[----:B------:R-:W-:Y:S02]  /*a700*/  IMAD.WIDE R200, R201, R0, c[0x0][0x168] ;  /* 0x00005a00c9c87625 */ /* 0x000fe400078e0200 */
[----:B------:R-:W-:Y:S04]  /*a710*/  STS.128 [R3.X16+0x1a40], R140 ;  /* 0x001a408c03007388 */ /* 0x000fe8000000cc00 */
[----:B------:R0:W-:Y:S04]  /*a720*/  STS.128 [R3.X16+0x2040], R176 ;  /* 0x002040b003007388 */ /* 0x0001e8000000cc00 */
[----:B------:R-:W-:Y:S04]  /*a730*/  STS.128 [R3.X16+0x1dc0], R160 ;  /* 0x001dc0a003007388 */ /* 0x000fe8000000cc00 */
[----:B------:R1:W-:Y:S01]  /*a740*/  STS.128 [R3.X16+0x1e40], R164 ;  /* 0x001e40a403007388 */ /* 0x0003e2000000cc00 */
[----:B0-----:R-:W-:-:S03]  /*a750*/  IADD3 R177, R249, 0xf90, RZ ;  /* 0x00000f90f9b17810 */ /* 0x001fc60007ffe0ff */
[----:B------:R0:W-:Y:S04]  /*a760*/  STS.128 [R3.X16+0x21c0], R184 ;  /* 0x0021c0b803007388 */ /* 0x0001e8000000cc00 */
[----:B------:R3:W-:Y:S01]  /*a770*/  STS.128 [R3.X16+0x2840], R224 ;  /* 0x002840e003007388 */ /* 0x0007e2000000cc00 */
[----:B-1----:R-:W-:Y:S01]  /*a780*/  IADD3 R165, R249, 0xf10, RZ ;  /* 0x00000f10f9a57810 */ /* 0x002fe20007ffe0ff */
[-C--:B------:R-:W-:Y:S01]  /*a790*/  IMAD.WIDE R176, R177, R0.reuse, c[0x0][0x168] ;  /* 0x00005a00b1b07625 */ /* 0x080fe200078e0200 */
[C---:B0-----:R-:W-:Y:S01]  /*a7a0*/  IADD3 R185, R249.reuse, 0x420, RZ ;  /* 0x00000420f9b97810 */ /* 0x041fe20007ffe0ff */
[----:B------:R0:W-:Y:S01]  /*a7b0*/  STS.128 [R3.X16+0x28c0], R228 ;  /* 0x0028c0e403007388 */ /* 0x0001e2000000cc00 */
[----:B---3--:R-:W-:Y:S01]  /*a7c0*/  IADD3 R225, R249, 0x6a0, RZ ;  /* 0x000006a0f9e17810 */ /* 0x008fe20007ffe0ff */
[----:B------:R-:W-:-:S02]  /*a7d0*/  IMAD.WIDE R164, R165, R0, c[0x0][0x168] ;  /* 0x00005a00a5a47625 */ /* 0x000fc400078e0200 */
[----:B------:R-:W-:Y:S04]  /*a7e0*/  STS.128 [R3.X16+0x20c0], R180 ;  /* 0x0020c0b403007388 */ /* 0x000fe8000000cc00 */
[----:B------:R1:W-:Y:S04]  /*a7f0*/  STS.128 [R3.X16+0x2640], R212 ;  /* 0x002640d403007388 */ /* 0x0003e8000000cc00 */
[----:B------:R3:W-:Y:S04]  /*a800*/  STS.128 [R3.X16+0x26c0], R216 ;  /* 0x0026c0d803007388 */ /* 0x0007e8000000cc00 */
[----:B--2---:R2:W-:Y:S01]  /*a810*/  STS.128 [R3.X16+0x29c0], R232 ;  /* 0x0029c0e803007388 */ /* 0x0045e2000000cc00 */
[----:B0-----:R-:W-:-:S03]  /*a820*/  IADD3 R229, R249, 0xda0, RZ ;  /* 0x00000da0f9e57810 */ /* 0x001fc60007ffe0ff */
[----:B------:R0:W-:Y:S01]  /*a830*/  STS.128 [R3.X16+0x2a40], R236 ;  /* 0x002a40ec03007388 */ /* 0x0001e2000000cc00 */
[----:B------:R-:W-:-:S03]  /*a840*/  IMAD.WIDE R184, R185, R0, c[0x0][0x168] ;  /* 0x00005a00b9b87625 */ /* 0x000fc600078e0200 */
[----:B------:R2:W-:Y:S01]  /*a850*/  STS.128 [R3.X16+0x27c0], R220 ;  /* 0x0027c0dc03007388 */ /* 0x0005e2000000cc00 */
[C---:B-1----:R-:W-:Y:S02]  /*a860*/  IADD3 R213, R249.reuse, 0xca0, RZ ;  /* 0x00000ca0f9d57810 */ /* 0x042fe40007ffe0ff */
[C---:B---3--:R-:W-:Y:S01]  /*a870*/  IADD3 R217, R249.reuse, 0x620, RZ ;  /* 0x00000620f9d97810 */ /* 0x048fe20007ffe0ff */
[----:B------:R1:W-:Y:S01]  /*a880*/  STS.128 [R3.X16+0x17c0], R108 ;  /* 0x0017c06c03007388 */ /* 0x0003e2000000cc00 */
[----:B--2---:R-:W-:Y:S01]  /*a890*/  IADD3 R233, R249, 0x720, RZ ;  /* 0x00000720f9e97810 */ /* 0x004fe20007ffe0ff */
[-C--:B------:R-:W-:Y:S02]  /*a8a0*/  IMAD.WIDE R224, R225, R0.reuse, c[0x0][0x168] ;  /* 0x00005a00e1e07625 */ /* 0x080fe400078e0200 */
[----:B------:R2:W3:Y:S01]  /*a8b0*/  LDG.E.128.CONSTANT R124, [R176.64] ;  /* 0x00000004b07c7981 */ /* 0x0004e2000c1e9d00 */
[----:B0-----:R-:W-:Y:S01]  /*a8c0*/  IADD3 R237, R249, 0xe20, RZ ;  /* 0x00000e20f9ed7810 */ /* 0x001fe20007ffe0ff */
[----:B------:R-:W-:-:S02]  /*a8d0*/  IMAD.WIDE R228, R229, R0, c[0x0][0x168] ;  /* 0x00005a00e5e47625 */ /* 0x000fc400078e0200 */
[----:B------:R2:W3:Y:S01]  /*a8e0*/  LDG.E.128.CONSTANT R128, [R176.64+0x80] ;  /* 0x00008004b0807981 */ /* 0x0004e2000c1e9d00 */
[----:B------:R-:W-:Y:S01]  /*a8f0*/  IADD3 R221, R249, 0xd20, RZ ;  /* 0x00000d20f9dd7810 */ /* 0x000fe20007ffe0ff */
[-C--:B------:R-:W-:Y:S02]  /*a900*/  IMAD.WIDE R216, R217, R0.reuse, c[0x0][0x168] ;  /* 0x00005a00d9d87625 */ /* 0x080fe400078e0200 */
[----:B------:R2:W3:Y:S01]  /*a910*/  LDG.E.128.CONSTANT R132, [R176.64+0x180] ;  /* 0x00018004b0847981 */ /* 0x0004e2000c1e9d00 */
[----:B-1----:R-:W-:Y:S01]  /*a920*/  IADD3 R109, R249, 0x7a0, RZ ;  /* 0x000007a0f96d7810 */ /* 0x002fe20007ffe0ff */
[-C--:B------:R-:W-:Y:S02]  /*a930*/  IMAD.WIDE R232, R233, R0.reuse, c[0x0][0x168] ;  /* 0x00005a00e9e87625 */ /* 0x080fe400078e0200 */
[----:B------:R-:W-:Y:S02]  /*a940*/  STS.128 [R3.X16+0x1ac0], R144 ;  /* 0x001ac09003007388 */ /* 0x000fe4000000cc00 */
[----:B------:R-:W-:-:S02]  /*a950*/  IMAD.WIDE R212, R213, R0, c[0x0][0x168] ;  /* 0x00005a00d5d47625 */ /* 0x000fc400078e0200 */
[----:B------:R0:W3:Y:S02]  /*a960*/  LDG.E.128.CONSTANT R120, [R164.64+0x180] ;  /* 0x00018004a4787981 */ /* 0x0000e4000c1e9d00 */
[-C--:B------:R-:W-:Y:S02]  /*a970*/  IMAD.WIDE R220, R221, R0.reuse, c[0x0][0x168] ;  /* 0x00005a00dddc7625 */ /* 0x080fe400078e0200 */
[----:B------:R1:W3:Y:S02]  /*a980*/  LDG.E.128.CONSTANT R136, [R184.64] ;  /* 0x00000004b8887981 */ /* 0x0002e4000c1e9d00 */
[----:B------:R-:W-:Y:S02]  /*a990*/  IMAD.WIDE R236, R237, R0, c[0x0][0x168] ;  /* 0x00005a00edec7625 */ /* 0x000fe400078e0200 */
[----:B------:R1:W3:Y:S04]  /*a9a0*/  LDG.E.128.CONSTANT R140, [R184.64+0x100] ;  /* 0x00010004b88c7981 */ /* 0x0002e8000c1e9d00 */
[----:B--2---:R2:W3:Y:S04]  /*a9b0*/  LDG.E.128.CONSTANT R176, [R224.64] ;  /* 0x00000004e0b07981 */ /* 0x0044e8000c1e9d00 */
[----:B------:R2:W3:Y:S04]  /*a9c0*/  LDG.E.128.CONSTANT R180, [R224.64+0x100] ;  /* 0x00010004e0b47981 */ /* 0x0004e8000c1e9d00 */
[----:B------:R0:W-:Y:S04]  /*a9d0*/  STS.128 [R3.X16+0x1ec0], R168 ;  /* 0x001ec0a803007388 */ /* 0x0001e8000000cc00 */
[----:B------:R0:W-:Y:S04]  /*a9e0*/  STS.128 [R3.X16+0x1fc0], R172 ;  /* 0x001fc0ac03007388 */ /* 0x0001e8000000cc00 */
[----:B------:R0:W-:Y:S04]  /*a9f0*/  STS.128 [R3.X16+0x2240], R188 ;  /* 0x002240bc03007388 */ /* 0x0001e8000000cc00 */
[----:B------:R0:W3:Y:S04]  /*aa00*/  LDG.E.128.CONSTANT R112, [R164.64] ;  /* 0x00000004a4707981 */ /* 0x0000e8000c1e9d00 */
[----:B------:R1:W3:Y:S04]  /*aa10*/  LDG.E.128.CONSTANT R116, [R164.64+0x80] ;  /* 0x00008004a4747981 */ /* 0x0002e8000c1e9d00 */
[----:B--2---:R2:W3:Y:S04]  /*aa20*/  LDG.E.128.CONSTANT R224, [R228.64] ;  /* 0x00000004e4e07981 */ /* 0x0044e8000c1e9d00 */
[----:B0-----:R0:W3:Y:S04]  /*aa30*/  LDG.E.128.CONSTANT R168, [R216.64] ;  /* 0x00000004d8a87981 */ /* 0x0010e8000c1e9d00 */
[----:B------:R0:W3:Y:S04]  /*aa40*/  LDG.E.128.CONSTANT R172, [R216.64+0x100] ;  /* 0x00010004d8ac7981 */ /* 0x0000e8000c1e9d00 */
[----:B-1----:R1:W3:Y:S04]  /*aa50*/  LDG.E.128.CONSTANT R184, [R232.64] ;  /* 0x00000004e8b87981 */ /* 0x0022e8000c1e9d00 */
[----:B------:R1:W3:Y:S04]  /*aa60*/  LDG.E.128.CONSTANT R188, [R232.64+0x100] ;  /* 0x00010004e8bc7981 */ /* 0x0002e8000c1e9d00 */
[----:B------:R-:W-:Y:S04]  /*aa70*/  STS.128 [R3.X16+0x1cc0], R156 ;  /* 0x001cc09c03007388 */ /* 0x000fe8000000cc00 */
[----:B----4-:R-:W-:Y:S04]  /*aa80*/  STS.128 [R3.X16+0x1c40], R152 ;  /* 0x001c409803007388 */ /* 0x010fe8000000cc00 */
[----:B------:R-:W-:Y:S04]  /*aa90*/  STS.128 [R3.X16+0x1bc0], R148 ;  /* 0x001bc09403007388 */ /* 0x000fe8000000cc00 */
[----:B--2---:R-:W2:Y:S04]  /*aaa0*/  LDG.E.128.CONSTANT R228, [R228.64+0x100] ;  /* 0x00010004e4e47981 */ /* 0x004ea8000c1e9d00 */
[----:B------:R4:W-:Y:S04]  /*aab0*/  STS.128 [R3.X16+0x24c0], R204 ;  /* 0x0024c0cc03007388 */ /* 0x0009e8000000cc00 */
[----:B-----5:R5:W-:Y:S04]  /*aac0*/  STS.128 [R3.X16+0x22c0], R192 ;  /* 0x0022c0c003007388 */ /* 0x020be8000000cc00 */
[----:B------:R0:W-:Y:S04]  /*aad0*/  STS.128 [R3.X16+0x25c0], R208 ;  /* 0x0025c0d003007388 */ /* 0x0001e8000000cc00 */
[----:B------:R1:W-:Y:S01]  /*aae0*/  STS.128 [R3.X16+0x2ac0], R240 ;  /* 0x002ac0f003007388 */ /* 0x0003e2000000cc00 */
[----:B----4-:R-:W-:-:S03]  /*aaf0*/  IADD3 R205, R249, 0xc20, RZ ;  /* 0x00000c20f9cd7810 */ /* 0x010fc60007ffe0ff */
[----:B------:R4:W2:Y:S01]  /*ab00*/  LDG.E.128.CONSTANT R152, [R200.64] ;  /* 0x00000004c8987981 */ /* 0x0008a2000c1e9d00 */
[----:B-----5:R-:W-:-:S03]  /*ab10*/  IADD3 R193, R249, 0x4a0, RZ ;  /* 0x000004a0f9c17810 */ /* 0x020fc60007ffe0ff */
[----:B------:R4:W5:Y:S01]  /*ab20*/  LDG.E.128.CONSTANT R156, [R200.64+0x100] ;  /* 0x00010004c89c7981 */ /* 0x000962000c1e9d00 */
[----:B0-----:R-:W-:Y:S01]  /*ab30*/  IADD3 R209, R249, 0x5a0, RZ ;  /* 0x000005a0f9d17810 */ /* 0x001fe20007ffe0ff */
[-C--:B------:R-:W-:Y:S02]  /*ab40*/  IMAD.WIDE R204, R205, R0.reuse, c[0x0][0x168] ;  /* 0x00005a00cdcc7625 */ /* 0x080fe400078e0200 */
[----:B------:R0:W-:Y:S02]  /*ab50*/  STS.128 [R3.X16+0x23c0], R196 ;  /* 0x0023c0c403007388 */ /* 0x0001e4000000cc00 */
[-C--:B------:R-:W-:Y:S02]  /*ab60*/  IMAD.WIDE R192, R193, R0.reuse, c[0x0][0x168] ;  /* 0x00005a00c1c07625 */ /* 0x080fe400078e0200 */
[----:B------:R0:W5:Y:S02]  /*ab70*/  LDG.E.128.CONSTANT R216, [R220.64] ;  /* 0x00000004dcd87981 */ /* 0x000164000c1e9d00 */
[----:B------:R-:W-:-:S02]  /*ab80*/  IMAD.WIDE R208, R209, R0, c[0x0][0x168] ;  /* 0x00005a00d1d07625 */ /* 0x000fc400078e0200 */
[----:B----4-:R4:W5:Y:S02]  /*ab90*/  LDG.E.128.CONSTANT R200, [R204.64] ;  /* 0x00000004ccc87981 */ /* 0x010964000c1e9d00 */
[----:B-1----:R-:W-:Y:S02]  /*aba0*/  IMAD.WIDE R240, R109, R0, c[0x0][0x168] ;  /* 0x00005a006df07625 */ /* 0x002fe400078e0200 */
[----:B------:R1:W5:Y:S04]  /*abb0*/  LDG.E.128.CONSTANT R144, [R192.64] ;  /* 0x00000004c0907981 */ /* 0x000368000c1e9d00 */
[----:B------:R0:W5:Y:S04]  /*abc0*/  LDG.E.128.CONSTANT R160, [R208.64] ;  /* 0x00000004d0a07981 */ /* 0x000168000c1e9d00 */
[----:B----4-:R-:W4:Y:S04]  /*abd0*/  LDG.E.128.CONSTANT R204, [R204.64+0x100] ;  /* 0x00010004cccc7981 */ /* 0x010f28000c1e9d00 */
[----:B------:R0:W4:Y:S04]  /*abe0*/  LDG.E.128.CONSTANT R164, [R208.64+0x100] ;  /* 0x00010004d0a47981 */ /* 0x000128000c1e9d00 */
[----:B------:R1:W4:Y:S04]  /*abf0*/  LDG.E.128.CONSTANT R148, [R192.64+0x100] ;  /* 0x00010004c0947981 */ /* 0x000328000c1e9d00 */
[----:B------:R1:W4:Y:S04]  /*ac00*/  LDG.E.128.CONSTANT R232, [R236.64] ;  /* 0x00000004ece87981 */ /* 0x000328000c1e9d00 */
[----:B0-----:R0:W4:Y:S04]  /*ac10*/  LDG.E.128.CONSTANT R208, [R212.64] ;  /* 0x00000004d4d07981 */ /* 0x001128000c1e9d00 */
[----:B-1----:R1:W4:Y:S04]  /*ac20*/  LDG.E.128.CONSTANT R192, [R240.64] ;  /* 0x00000004f0c07981 */ /* 0x002328000c1e9d00 */
[----:B------:R1:W4:Y:S04]  /*ac30*/  LDG.E.128.CONSTANT R196, [R240.64+0x100] ;  /* 0x00010004f0c47981 */ /* 0x000328000c1e9d00 */
[----:B------:R-:W4:Y:S04]  /*ac40*/  LDG.E.128.CONSTANT R220, [R220.64+0x100] ;  /* 0x00010004dcdc7981 */ /* 0x000f28000c1e9d00 */
[----:B------:R0:W4:Y:S04]  /*ac50*/  LDG.E.128.CONSTANT R108, [R246.64+0x180] ;  /* 0x00018004f66c7981 */ /* 0x000128000c1e9d00 */
[----:B-1----:R-:W4:Y:S04]  /*ac60*/  LDG.E.128.CONSTANT R240, [R250.64] ;  /* 0x00000004faf07981 */ /* 0x002f28000c1e9d00 */
[----:B0-----:R-:W4:Y:S04]  /*ac70*/  LDG.E.128.CONSTANT R212, [R212.64+0x100] ;  /* 0x00010004d4d47981 */ /* 0x001f28000c1e9d00 */
[----:B------:R-:W4:Y:S01]  /*ac80*/  LDG.E.128.CONSTANT R236, [R236.64+0x100] ;  /* 0x00010004ecec7981 */ /* 0x000f22000c1e9d00 */
[----:B------:R-:W-:-:S04]  /*ac90*/  FFMA R92, R96, R92, R245 ;  /* 0x0000005c605c7223 */ /* 0x000fc800000000f5 */
[----:B------:R-:W-:-:S04]  /*aca0*/  FFMA R93, R97, R93, R92 ;  /* 0x0000005d615d7223 */ /* 0x000fc8000000005c */
[----:B------:R-:W-:-:S04]  /*acb0*/  FFMA R94, R98, R94, R93 ;  /* 0x0000005e625e7223 */ /* 0x000fc8000000005d */
[----:B------:R-:W-:-:S04]  /*acc0*/  FFMA R95, R99, R95, R94 ;  /* 0x0000005f635f7223 */ /* 0x000fc8000000005e */
[----:B------:R-:W-:Y:S02]  /*acd0*/  FFMA R100, R104, R100, R95 ;  /* 0x0000006468647223 */ /* 0x000fe4000000005f */
[----:B------:R-:W4:Y:S02]  /*ace0*/  LDG.E.128.CONSTANT R92, [R250.64+0x100] ;  /* 0x00010004fa5c7981 */ /* 0x000f24000c1e9d00 */
[----:B------:R-:W-:-:S04]  /*acf0*/  FFMA R101, R105, R101, R100 ;  /* 0x0000006569657223 */ /* 0x000fc80000000064 */
[----:B------:R-:W-:-:S04]  /*ad00*/  FFMA R102, R106, R102, R101 ;  /* 0x000000666a667223 */ /* 0x000fc80000000065 */
[----:B------:R-:W-:-:S04]  /*ad10*/  FFMA R103, R107, R103, R102 ;  /* 0x000000676b677223 */ /* 0x000fc80000000066 */
[----:B------:R-:W-:Y:S01]  /*ad20*/  FFMA R76, R76, R80, R103 ;  /* 0x000000504c4c7223 */ /* 0x000fe20000000067 */
[----:B------:R-:W-:-:S05]  /*ad30*/  IADD3 R245, R249, 0xd40, RZ ;  /* 0x00000d40f9f57810 */ /* 0x000fca0007ffe0ff */
[----:B------:R-:W-:-:S06]  /*ad40*/  IMAD.WIDE R244, R245, R0, c[0x0][0x168] ;  /* 0x00005a00f5f47625 */ /* 0x000fcc00078e0200 */
[----:B------:R-:W4:Y:S04]  /*ad50*/  LDG.E.128.CONSTANT R244, [R244.64] ;  /* 0x00000004f4f47981 */ /* 0x000f28000c1e9d00 */
[----:B---3--:R0:W-:Y:S04]  /*ad60*/  STS.128 [R3.X16+0x2e40], R124 ;  /* 0x002e407c03007388 */ /* 0x0081e8000000cc00 */
[----:B------:R1:W-:Y:S04]  /*ad70*/  STS.128 [R3.X16+0x2ec0], R128 ;  /* 0x002ec08003007388 */ /* 0x0003e8000000cc00 */
[----:B------:R3:W-:Y:S01]  /*ad80*/  STS.128 [R3.X16+0x2fc0], R132 ;  /* 0x002fc08403007388 */ /* 0x0007e2000000cc00 */
[----:B0-----:R-:W-:-:S03]  /*ad90*/  IADD3 R125, R249, 0x440, RZ ;  /* 0x00000440f97d7810 */ /* 0x001fc60007ffe0ff */
[----:B------:R0:W-:Y:S01]  /*ada0*/  STS.128 [R3.X16+0x2dc0], R120 ;  /* 0x002dc07803007388 */ /* 0x0001e2000000cc00 */
[----:B-1----:R-:W-:-:S03]  /*adb0*/  IADD3 R129, R249, 0x450, RZ ;  /* 0x00000450f9817810 */ /* 0x002fc60007ffe0ff */
[----:B------:R1:W-:Y:S01]  /*adc0*/  STS.128 [R3.X16+0x1080], R136 ;  /* 0x0010808803007388 */ /* 0x0003e2000000cc00 */
[----:B---3--:R-:W-:-:S03]  /*add0*/  IADD3 R133, R249, 0x480, RZ ;  /* 0x00000480f9857810 */ /* 0x008fc60007ffe0ff */
[----:B------:R3:W-:Y:S01]  /*ade0*/  STS.128 [R3.X16+0x1180], R140 ;  /* 0x0011808c03007388 */ /* 0x0007e2000000cc00 */
[-C--:B------:R-:W-:Y:S01]  /*adf0*/  IMAD.WIDE R124, R125, R0.reuse, c[0x0][0x168] ;  /* 0x00005a007d7c7625 */ /* 0x080fe200078e0200 */
[C---:B0-----:R-:W-:Y:S02]  /*ae00*/  IADD3 R121, R249.reuse, 0x400, RZ ;  /* 0x00000400f9797810 */ /* 0x041fe40007ffe0ff */
[C---:B-1----:R-:W-:Y:S02]  /*ae10*/  IADD3 R137, R249.reuse, 0x4c0, RZ ;  /* 0x000004c0f9897810 */ /* 0x042fe40007ffe0ff */
[----:B---3--:R-:W-:Y:S01]  /*ae20*/  IADD3 R141, R249, 0x4d0, RZ ;  /* 0x000004d0f98d7810 */ /* 0x008fe20007ffe0ff */
        /* <DEDUP_REMOVED lines=8> */
[----:B------:R-:W-:Y:S01]  /*aeb0*/  IMAD.WIDE R140, R141, R0, c[0x0][0x168] ;  /* 0x00005a008d8c7625 */ /* 0x000fe200078e0200 */
[----:B------:R-:W3:Y:S01]  /*aec0*/  LDG.E.128.CONSTANT R120, [R120.64] ;  /* 0x0000000478787981 */ /* 0x000ee2000c1e9d00 */
[----:B0-----:R-:W-:-:S03]  /*aed0*/  IADD3 R177, R249, 0x650, RZ ;  /* 0x00000650f9b17810 */ /* 0x001fc60007ffe0ff */
[----:B------:R-:W3:Y:S01]  /*aee0*/  LDG.E.128.CONSTANT R124, [R124.64] ;  /* 0x000000047c7c7981 */ /* 0x000ee2000c1e9d00 */
[----:B-1----:R-:W-:-:S03]  /*aef0*/  IADD3 R181, R249, 0x680, RZ ;  /* 0x00000680f9b57810 */ /* 0x002fc60007ffe0ff */
[----:B------:R-:W3:Y:S04]  /*af00*/  LDG.E.128.CONSTANT R128, [R128.64] ;  /* 0x0000000480807981 */ /* 0x000ee8000c1e9d00 */
[----:B------:R0:W-:Y:S04]  /*af10*/  STS.128 [R3.X16+0x1c80], R184 ;  /* 0x001c80b803007388 */ /* 0x0001e8000000cc00 */
[----:B------:R-:W3:Y:S04]  /*af20*/  LDG.E.128.CONSTANT R132, [R132.64] ;  /* 0x0000000484847981 */ /* 0x000ee8000c1e9d00 */
[----:B------:R-:W3:Y:S04]  /*af30*/  LDG.E.128.CONSTANT R136, [R136.64] ;  /* 0x0000000488887981 */ /* 0x000ee8000c1e9d00 */
[----:B------:R-:W3:Y:S04]  /*af40*/  LDG.E.128.CONSTANT R140, [R140.64] ;  /* 0x000000048c8c7981 */ /* 0x000ee8000c1e9d00 */
[----:B--2---:R1:W-:Y:S01]  /*af50*/  STS.128 [R3.X16+0x2780], R228 ;  /* 0x002780e403007388 */ /* 0x0043e2000000cc00 */
[----:B0-----:R-:W-:-:S03]  /*af60*/  IADD3 R185, R249, 0x6c0, RZ ;  /* 0x000006c0f9b97810 */ /* 0x001fc60007ffe0ff */
[----:B------:R-:W-:Y:S01]  /*af70*/  STS.128 [R3.X16+0x1880], R168 ;  /* 0x001880a803007388 */ /* 0x000fe2000000cc00 */
[----:B-1----:R-:W-:-:S03]  /*af80*/  IADD3 R229, R249, 0xc80, RZ ;  /* 0x00000c80f9e57810 */ /* 0x002fc60007ffe0ff */
[----:B------:R0:W-:Y:S04]  /*af90*/  STS.128 [R3.X16+0x1480], R152 ;  /* 0x0014809803007388 */ /* 0x0001e8000000cc00 */
[----:B-----5:R1:W-:Y:S01]  /*afa0*/  STS.128 [R3.X16+0x1580], R156 ;  /* 0x0015809c03007388 */ /* 0x0203e2000000cc00 */
[----:B------:R-:W-:-:S03]  /*afb0*/  IMAD.WIDE R228, R229, R0, c[0x0][0x168] ;  /* 0x00005a00e5e47625 */ /* 0x000fc600078e0200 */
[----:B------:R2:W-:Y:S01]  /*afc0*/  STS.128 [R3.X16+0x2480], R216 ;  /* 0x002480d803007388 */ /* 0x0005e2000000cc00 */
[----:B0-----:R-:W-:-:S03]  /*afd0*/  IADD3 R155, R249, 0xfa0, RZ ;  /* 0x00000fa0f99b7810 */ /* 0x001fc60007ffe0ff */
[----:B------:R-:W-:Y:S01]  /*afe0*/  STS.128 [R3.X16+0x1980], R172 ;  /* 0x001980ac03007388 */ /* 0x000fe2000000cc00 */
[C---:B------:R-:W-:Y:S02]  /*aff0*/  IADD3 R153, R249.reuse, 0x550, RZ ;  /* 0x00000550f9997810 */ /* 0x040fe40007ffe0ff */
[C---:B-1----:R-:W-:Y:S01]  /*b000*/  IADD3 R157, R249.reuse, 0x580, RZ ;  /* 0x00000580f99d7810 */ /* 0x042fe20007ffe0ff */
[----:B------:R0:W-:Y:S04]  /*b010*/  STS.128 [R3.X16+0x1280], R144 ;  /* 0x0012809003007388 */ /* 0x0001e8000000cc00 */
[----:B------:R1:W-:Y:S04]  /*b020*/  STS.128 [R3.X16+0x1680], R160 ;  /* 0x001680a003007388 */ /* 0x0003e8000000cc00 */
[----:B----4-:R4:W-:Y:S01]  /*b030*/  STS.128 [R3.X16+0x2180], R204 ;  /* 0x002180cc03007388 */ /* 0x0109e2000000cc00 */
[----:B--2---:R-:W-:Y:S01]  /*b040*/  IADD3 R217, R249, 0xc00, RZ ;  /* 0x00000c00f9d97810 */ /* 0x004fe20007ffe0ff */
[----:B------:R-:W-:-:S02]  /*b050*/  IMAD.WIDE R154, R155, R0, c[0x0][0x168] ;  /* 0x00005a009b9a7625 */ /* 0x000fc400078e0200 */
[----:B------:R2:W-:Y:S01]  /*b060*/  STS.128 [R3.X16+0x2880], R232 ;  /* 0x002880e803007388 */ /* 0x0005e2000000cc00 */
[C---:B0-----:R-:W-:Y:S02]  /*b070*/  IADD3 R147, R249.reuse, 0xf20, RZ ;  /* 0x00000f20f9937810 */ /* 0x041fe40007ffe0ff */
[C---:B-1----:R-:W-:Y:S01]  /*b080*/  IADD3 R163, R249.reuse, 0x1420, RZ ;  /* 0x00001420f9a37810 */ /* 0x042fe20007ffe0ff */
[----:B------:R0:W-:Y:S01]  /*b090*/  STS.128 [R3.X16+0x2280], R208 ;  /* 0x002280d003007388 */ /* 0x0001e2000000cc00 */
[----:B----4-:R-:W-:Y:S01]  /*b0a0*/  IADD3 R205, R249, 0x780, RZ ;  /* 0x00000780f9cd7810 */ /* 0x010fe20007ffe0ff */
[-C--:B------:R-:W-:Y:S02]  /*b0b0*/  IMAD.WIDE R152, R153, R0.reuse, c[0x0][0x168] ;  /* 0x00005a0099987625 */ /* 0x080fe400078e0200 */
[----:B------:R-:W-:Y:S02]  /*b0c0*/  STS.128 [R3.X16+0x1380], R148 ;  /* 0x0013809403007388 */ /* 0x000fe4000000cc00 */
[----:B------:R-:W-:-:S02]  /*b0d0*/  IMAD.WIDE R156, R157, R0, c[0x0][0x168] ;  /* 0x00005a009d9c7625 */ /* 0x000fc400078e0200 */
[----:B------:R1:W-:Y:S01]  /*b0e0*/  STS.128 [R3.X16+0x2580], R220 ;  /* 0x002580dc03007388 */ /* 0x0003e2000000cc00 */
[C---:B--2---:R-:W-:Y:S02]  /*b0f0*/  IADD3 R233, R249.reuse, 0xcc0, RZ ;  /* 0x00000cc0f9e97810 */ /* 0x044fe40007ffe0ff */
[----:B0-----:R-:W-:Y:S01]  /*b100*/  IADD3 R209, R249, 0x7c0, RZ ;  /* 0x000007c0f9d17810 */ /* 0x001fe20007ffe0ff */
[-C--:B------:R-:W-:Y:S01]  /*b110*/  IMAD.WIDE R146, R147, R0.reuse, c[0x0][0x168] ;  /* 0x00005a0093927625 */ /* 0x080fe200078e0200 */
[----:B------:R0:W-:Y:S04]  /*b120*/  STS.128 [R3.X16+0x2bc0], R108 ;  /* 0x002bc06c03007388 */ /* 0x0001e8000000cc00 */
[----:B------:R2:W-:Y:S01]  /*b130*/  STS.128 [R3.X16+0x2a80], R240 ;  /* 0x002a80f003007388 */ /* 0x0005e2000000cc00 */
[----:B------:R-:W-:Y:S01]  /*b140*/  IMAD.WIDE R162, R163, R0, c[0x0][0x168] ;  /* 0x00005a00a3a27625 */ /* 0x000fe200078e0200 */
[----:B------:R-:W-:-:S02]  /*b150*/  IADD3 R145, R249, 0x500, RZ ;  /* 0x00000500f9917810 */ /* 0x000fc40007ffe0ff */
[----:B------:R4:W5:Y:S01]  /*b160*/  LDG.E.128.CONSTANT R104, [R154.64] ;  /* 0x000000049a687981 */ /* 0x000962000c1e9d00 */
[----:B-1----:R-:W-:Y:S01]  /*b170*/  IADD3 R221, R249, 0xc40, RZ ;  /* 0x00000c40f9dd7810 */ /* 0x002fe20007ffe0ff */
[-C--:B------:R-:W-:Y:S01]  /*b180*/  IMAD.WIDE R204, R205, R0.reuse, c[0x0][0x168] ;  /* 0x00005a00cdcc7625 */ /* 0x080fe200078e0200 */
[----:B------:R-:W-:Y:S01]  /*b190*/  IADD3 R149, R249, 0x540, RZ ;  /* 0x00000540f9957810 */ /* 0x000fe20007ffe0ff */
[----:B------:R1:W5:Y:S02]  /*b1a0*/  LDG.E.128.CONSTANT R96, [R146.64] ;  /* 0x0000000492607981 */ /* 0x000364000c1e9d00 */
[-C--:B------:R-:W-:Y:S02]  /*b1b0*/  IMAD.WIDE R208, R209, R0.reuse, c[0x0][0x168] ;  /* 0x00005a00d1d07625 */ /* 0x080fe400078e0200 */
[----:B0-----:R4:W5:Y:S01]  /*b1c0*/  LDG.E.128.CONSTANT R108, [R154.64+0x100] ;  /* 0x000100049a6c7981 */ /* 0x001962000c1e9d00 */
[----:B--2---:R-:W-:Y:S01]  /*b1d0*/  IADD3 R241, R249, 0xd00, RZ ;  /* 0x00000d00f9f17810 */ /* 0x004fe20007ffe0ff */
[----:B------:R-:W-:-:S02]  /*b1e0*/  IMAD.WIDE R216, R217, R0, c[0x0][0x168] ;  /* 0x00005a00d9d87625 */ /* 0x000fc400078e0200 */
[----:B------:R1:W2:Y:S02]  /*b1f0*/  LDG.E.128.CONSTANT R100, [R146.64+0x100] ;  /* 0x0001000492647981 */ /* 0x0002a4000c1e9d00 */
[-C--:B------:R-:W-:Y:S02]  /*b200*/  IMAD.WIDE R232, R233, R0.reuse, c[0x0][0x168] ;  /* 0x00005a00e9e87625 */ /* 0x080fe400078e0200 */
[----:B------:R0:W2:Y:S02]  /*b210*/  LDG.E.128.CONSTANT R112, [R162.64] ;  /* 0x00000004a2707981 */ /* 0x0000a4000c1e9d00 */
[-C--:B------:R-:W-:Y:S02]  /*b220*/  IMAD.WIDE R220, R221, R0.reuse, c[0x0][0x168] ;  /* 0x00005a00dddc7625 */ /* 0x080fe400078e0200 */
[----:B------:R0:W2:Y:S01]  /*b230*/  LDG.E.128.CONSTANT R116, [R162.64+0x100] ;  /* 0x00010004a2747981 */ /* 0x0000a2000c1e9d00 */
[----:B------:R-:W-:Y:S01]  /*b240*/  IADD3 R161, R249, 0x5c0, RZ ;  /* 0x000005c0f9a17810 */ /* 0x000fe20007ffe0ff */
[----:B------:R-:W-:-:S02]  /*b250*/  IMAD.WIDE R240, R241, R0, c[0x0][0x168] ;  /* 0x00005a00f1f07625 */ /* 0x000fc400078e0200 */
[----:B----4-:R-:W4:Y:S01]  /*b260*/  LDG.E.128.CONSTANT R152, [R152.64] ;  /* 0x0000000498987981 */ /* 0x010f22000c1e9d00 */
[----:B------:R-:W-:-:S03]  /*b270*/  IADD3 R169, R249, 0x600, RZ ;  /* 0x00000600f9a97810 */ /* 0x000fc60007ffe0ff */
[----:B------:R-:W4:Y:S01]  /*b280*/  LDG.E.128.CONSTANT R156, [R156.64] ;  /* 0x000000049c9c7981 */ /* 0x000f22000c1e9d00 */
[----:B------:R-:W-:-:S03]  /*b290*/  IADD3 R173, R249, 0x640, RZ ;  /* 0x00000640f9ad7810 */ /* 0x000fc60007ffe0ff */
[----:B------:R0:W-:Y:S04]  /*b2a0*/  STS.128 [R3.X16+0x1780], R164 ;  /* 0x001780a403007388 */ /* 0x0001e8000000cc00 */
[----:B------:R1:W-:Y:S04]  /*b2b0*/  STS.128 [R3.X16+0x2080], R200 ;  /* 0x002080c803007388 */ /* 0x0003e8000000cc00 */
[----:B------:R1:W-:Y:S04]  /*b2c0*/  STS.128 [R3.X16+0x2680], R224 ;  /* 0x002680e003007388 */ /* 0x0003e8000000cc00 */
[----:B------:R-:W4:Y:S01]  /*b2d0*/  LDG.E.128.CONSTANT R204, [R204.64] ;  /* 0x00000004cccc7981 */ /* 0x000f22000c1e9d00 */
[----:B------:R-:W-:-:S03]  /*b2e0*/  IMAD.WIDE R144, R145, R0, c[0x0][0x168] ;  /* 0x00005a0091907625 */ /* 0x000fc600078e0200 */
[----:B------:R1:W-:Y:S01]  /*b2f0*/  STS.128 [R3.X16+0x2380], R212 ;  /* 0x002380d403007388 */ /* 0x0003e2000000cc00 */
[C---:B0-----:R-:W-:Y:S02]  /*b300*/  IADD3 R165, R249.reuse, 0x5d0, RZ ;  /* 0x000005d0f9a57810 */ /* 0x041fe40007ffe0ff */
[C---:B-1----:R-:W-:Y:S01]  /*b310*/  IADD3 R201, R249.reuse, 0x750, RZ ;  /* 0x00000750f9c97810 */ /* 0x042fe20007ffe0ff */
[----:B------:R-:W4:Y:S01]  /*b320*/  LDG.E.128.CONSTANT R228, [R228.64] ;  /* 0x00000004e4e47981 */ /* 0x000f22000c1e9d00 */
        /* <DEDUP_REMOVED lines=8> */
[----:B------:R-:W-:-:S03]  /*b3b0*/  IMAD.WIDE R176, R177, R0, c[0x0][0x168] ;  /* 0x00005a00b1b07625 */ /* 0x000fc600078e0200 */
[----:B------:R-:W4:Y:S01]  /*b3c0*/  LDG.E.128.CONSTANT R208, [R208.64] ;  /* 0x00000004d0d07981 */ /* 0x000f22000c1e9d00 */
[----:B0-----:R-:W-:-:S03]  /*b3d0*/  IADD3 R189, R249, 0x6d0, RZ ;  /* 0x000006d0f9bd7810 */ /* 0x001fc60007ffe0ff */
[----:B------:R-:W4:Y:S01]  /*b3e0*/  LDG.E.128.CONSTANT R216, [R216.64] ;  /* 0x00000004d8d87981 */ /* 0x000f22000c1e9d00 */
[----:B-1----:R-:W-:-:S03]  /*b3f0*/  IADD3 R193, R249, 0x700, RZ ;  /* 0x00000700f9c17810 */ /* 0x002fc60007ffe0ff */
[----:B------:R-:W4:Y:S01]  /*b400*/  LDG.E.128.CONSTANT R232, [R232.64] ;  /* 0x00000004e8e87981 */ /* 0x000f22000c1e9d00 */
[----:B------:R-:W-:Y:S01]  /*b410*/  IADD3 R197, R249, 0x740, RZ ;  /* 0x00000740f9c57810 */ /* 0x000fe20007ffe0ff */
[-C--:B------:R-:W-:Y:S01]  /*b420*/  IMAD.WIDE R180, R181, R0.reuse, c[0x0][0x168] ;  /* 0x00005a00b5b47625 */ /* 0x080fe200078e0200 */
[----:B------:R-:W-:Y:S01]  /*b430*/  IADD3 R237, R249, 0xcd0, RZ ;  /* 0x00000cd0f9ed7810 */ /* 0x000fe20007ffe0ff */
[----:B------:R-:W4:Y:S02]  /*b440*/  LDG.E.128.CONSTANT R220, [R220.64] ;  /* 0x00000004dcdc7981 */ /* 0x000f24000c1e9d00 */
[-C--:B------:R-:W-:Y:S02]  /*b450*/  IMAD.WIDE R184, R185, R0.reuse, c[0x0][0x168] ;  /* 0x00005a00b9b87625 */ /* 0x080fe400078e0200 */
[----:B------:R-:W4:Y:S02]  /*b460*/  LDG.E.128.CONSTANT R240, [R240.64] ;  /* 0x00000004f0f07981 */ /* 0x000f24000c1e9d00 */
[----:B------:R-:W-:-:S02]  /*b470*/  IMAD.WIDE R164, R165, R0, c[0x0][0x168] ;  /* 0x00005a00a5a47625 */ /* 0x000fc400078e0200 */
[----:B------:R-:W4:Y:S02]  /*b480*/  LDG.E.128.CONSTANT R144, [R144.64] ;  /* 0x0000000490907981 */ /* 0x000f24000c1e9d00 */
[-C--:B------:R-:W-:Y:S02]  /*b490*/  IMAD.WIDE R168, R169, R0.reuse, c[0x0][0x168] ;  /* 0x00005a00a9a87625 */ /* 0x080fe400078e0200 */
        /* <DEDUP_REMOVED lines=16> */
[----:B------:R-:W4:Y:S04]  /*b5a0*/  LDG.E.128.CONSTANT R200, [R200.64] ;  /* 0x00000004c8c87981 */ /* 0x000f28000c1e9d00 */
[----:B------:R-:W4:Y:S04]  /*b5b0*/  LDG.E.128.CONSTANT R224, [R224.64] ;  /* 0x00000004e0e07981 */ /* 0x000f28000c1e9d00 */
[----:B------:R-:W4:Y:S04]  /*b5c0*/  LDG.E.128.CONSTANT R212, [R212.64] ;  /* 0x00000004d4d47981 */ /* 0x000f28000c1e9d00 */
[----:B------:R-:W4:Y:S04]  /*b5d0*/  LDG.E.128.CONSTANT R188, [R188.64] ;  /* 0x00000004bcbc7981 */ /* 0x000f28000c1e9d00 */
[----:B------:R-:W4:Y:S04]  /*b5e0*/  LDG.E.128.CONSTANT R192, [R192.64] ;  /* 0x00000004c0c07981 */ /* 0x000f28000c1e9d00 */
[----:B------:R-:W4:Y:S04]  /*b5f0*/  LDG.E.128.CONSTANT R196, [R196.64] ;  /* 0x00000004c4c47981 */ /* 0x000f28000c1e9d00 */
[----:B------:R-:W4:Y:S01]  /*b600*/  LDG.E.128.CONSTANT R236, [R236.64] ;  /* 0x00000004ecec7981 */ /* 0x000f22000c1e9d00 */
[----:B------:R-:W-:-:S04]  /*b610*/  FFMA R77, R77, R81, R76 ;  /* 0x000000514d4d7223 */ /* 0x000fc8000000004c */
[----:B------:R-:W-:-:S04]  /*b620*/  FFMA R78, R78, R82, R77 ;  /* 0x000000524e4e7223 */ /* 0x000fc8000000004d */
[----:B------:R-:W-:-:S04]  /*b630*/  FFMA R79, R79, R83, R78 ;  /* 0x000000534f4f7223 */ /* 0x000fc8000000004e */
[----:B------:R-:W-:-:S04]  /*b640*/  FFMA R84, R84, R88, R79 ;  /* 0x0000005854547223 */ /* 0x000fc8000000004f */
[----:B------:R-:W-:Y:S01]  /*b650*/  FFMA R85, R85, R89, R84 ;  /* 0x0000005955557223 */ /* 0x000fe20000000054 */
[----:B------:R0:W-:Y:S01]  /*b660*/  STS.128 [R3.X16+0x2b80], R92 ;  /* 0x002b805c03007388 */ /* 0x0001e2000000cc00 */
[C---:B------:R-:W-:Y:S02]  /*b670*/  IADD3 R77, R249.reuse, 0xd50, RZ ;  /* 0x00000d50f94d7810 */ /* 0x040fe40007ffe0ff */
[----:B------:R-:W-:Y:S01]  /*b680*/  FFMA R86, R86, R90, R85 ;  /* 0x0000005a56567223 */ /* 0x000fe20000000055 */
[----:B---3--:R1:W-:Y:S01]  /*b690*/  STS.128 [R3.X16+0x1000], R120 ;  /* 0x0010007803007388 */ /* 0x0083e2000000cc00 */
[C---:B------:R-:W-:Y:S02]  /*b6a0*/  IADD3 R81, R249.reuse, 0xd80, RZ ;  /* 0x00000d80f9517810 */ /* 0x040fe40007ffe0ff */
[C---:B------:R-:W-:Y:S01]  /*b6b0*/  IADD3 R85, R249.reuse, 0xdc0, RZ ;  /* 0x00000dc0f9557810 */ /* 0x040fe20007ffe0ff */
[----:B------:R3:W-:Y:S01]  /*b6c0*/  STS.128 [R3.X16+0x1100], R124 ;  /* 0x0011007c03007388 */ /* 0x0007e2000000cc00 */
[----:B------:R-:W-:-:S03]  /*b6d0*/  IADD3 R89, R249, 0xdd0, RZ ;  /* 0x00000dd0f9597810 */ /* 0x000fc60007ffe0ff */
[----:B------:R3:W-:Y:S01]  /*b6e0*/  STS.128 [R3.X16+0x1140], R128 ;  /* 0x0011408003007388 */ /* 0x0007e2000000cc00 */
[----:B0-----:R-:W-:-:S03]  /*b6f0*/  IADD3 R93, R249, 0xe00, RZ ;  /* 0x00000e00f95d7810 */ /* 0x001fc60007ffe0ff */
[----:B------:R0:W-:Y:S01]  /*b700*/  STS.128 [R3.X16+0x1200], R132 ;  /* 0x0012008403007388 */ /* 0x0001e2000000cc00 */
[----:B-1----:R-:W-:-:S03]  /*b710*/  IADD3 R121, R249, 0xf40, RZ ;  /* 0x00000f40f9797810 */ /* 0x002fc60007ffe0ff */
[----:B------:R1:W-:Y:S01]  /*b720*/  STS.128 [R3.X16+0x1300], R136 ;  /* 0x0013008803007388 */ /* 0x0003e2000000cc00 */
[----:B---3--:R-:W-:-:S03]  /*b730*/  IADD3 R125, R249, 0xf50, RZ ;  /* 0x00000f50f97d7810 */ /* 0x008fc60007ffe0ff */
[----:B------:R3:W-:Y:S01]  /*b740*/  STS.128 [R3.X16+0x1340], R140 ;  /* 0x0013408c03007388 */ /* 0x0007e2000000cc00 */
[----:B------:R-:W-:Y:S01]  /*b750*/  IADD3 R129, R249, 0xf80, RZ ;  /* 0x00000f80f9817810 */ /* 0x000fe20007ffe0ff */
[----:B------:R-:W-:Y:S01]  /*b760*/  FFMA R87, R87, R91, R86 ;  /* 0x0000005b57577223 */ /* 0x000fe20000000056 */
[C---:B------:R-:W-:Y:S02]  /*b770*/  IADD3 R251, R249.reuse, 0x1790, RZ ;  /* 0x00001790f9fb7810 */ /* 0x040fe40007ffe0ff */
[C---:B0-----:R-:W-:Y:S02]  /*b780*/  IADD3 R133, R249.reuse, 0xfc0, RZ ;  /* 0x00000fc0f9857810 */ /* 0x041fe40007ffe0ff */
[C---:B-1----:R-:W-:Y:S02]  /*b790*/  IADD3 R137, R249.reuse, 0xfd0, RZ ;  /* 0x00000fd0f9897810 */ /* 0x042fe40007ffe0ff */
[----:B---3--:R-:W-:Y:S01]  /*b7a0*/  IADD3 R141, R249, 0x1400, RZ ;  /* 0x00001400f98d7810 */ /* 0x008fe20007ffe0ff */
[----:B------:R-:W-:-:S04]  /*b7b0*/  IMAD.WIDE R76, R77, R0, c[0x0][0x168] ;  /* 0x00005a004d4c7625 */ /* 0x000fc800078e0200 */
[-C--:B------:R-:W-:Y:S02]  /*b7c0*/  IMAD.WIDE R80, R81, R0.reuse, c[0x0][0x168] ;  /* 0x00005a0051507625 */ /* 0x080fe400078e0200 */
[----:B------:R-:W3:Y:S02]  /*b7d0*/  LDG.E.128.CONSTANT R76, [R76.64] ;  /* 0x000000044c4c7981 */ /* 0x000ee4000c1e9d00 */
[-C--:B------:R-:W-:Y:S02]  /*b7e0*/  IMAD.WIDE R84, R85, R0.reuse, c[0x0][0x168] ;  /* 0x00005a0055547625 */ /* 0x080fe400078e0200 */
[----:B------:R-:W3:Y:S02]  /*b7f0*/  LDG.E.128.CONSTANT R80, [R80.64] ;  /* 0x0000000450507981 */ /* 0x000ee4000c1e9d00 */
        /* <DEDUP_REMOVED lines=9> */
[-C--:B------:R-:W-:Y:S02]  /*b890*/  IMAD.WIDE R132, R133, R0.reuse, c[0x0][0x168] ;  /* 0x00005a0085847625 */ /* 0x080fe400078e0200 */
[----:B------:R-:W3:Y:S02]  /*b8a0*/  LDG.E.128.CONSTANT R128, [R128.64] ;  /* 0x0000000480807981 */ /* 0x000ee4000c1e9d00 */
[-C--:B------:R-:W-:Y:S02]  /*b8b0*/  IMAD.WIDE R136, R137, R0.reuse, c[0x0][0x168] ;  /* 0x00005a0089887625 */ /* 0x080fe400078e0200 */
[----:B------:R-:W3:Y:S02]  /*b8c0*/  LDG.E.128.CONSTANT R132, [R132.64] ;  /* 0x0000000484847981 */ /* 0x000ee4000c1e9d00 */
[----:B------:R-:W-:-:S02]  /*b8d0*/  IMAD.WIDE R140, R141, R0, c[0x0][0x168] ;  /* 0x00005a008d8c7625 */ /* 0x000fc400078e0200 */
[----:B------:R-:W3:Y:S02]  /*b8e0*/  LDG.E.128.CONSTANT R136, [R136.64] ;  /* 0x0000000488887981 */ /* 0x000ee4000c1e9d00 */
[----:B------:R-:W-:Y:S02]  /*b8f0*/  FFMA R44, R48, R44, R87 ;  /* 0x0000002c302c7223 */ /* 0x000fe40000000057 */
[----:B------:R-:W-:Y:S01]  /*b900*/  IMAD.WIDE R250, R251, R0, c[0x0][0x168] ;  /* 0x00005a00fbfa7625 */ /* 0x000fe200078e0200 */
[----:B------:R-:W3:Y:S04]  /*b910*/  LDG.E.128.CONSTANT R84, [R84.64] ;  /* 0x0000000454547981 */ /* 0x000ee8000c1e9d00 */
[----:B------:R-:W3:Y:S04]  /*b920*/  LDG.E.128.CONSTANT R140, [R140.64] ;  /* 0x000000048c8c7981 */ /* 0x000ee8000c1e9d00 */
[----:B-----5:R0:W-:Y:S04]  /*b930*/  STS.128 [R3.X16+0x2e80], R104 ;  /* 0x002e806803007388 */ /* 0x0201e8000000cc00 */
[----:B------:R1:W-:Y:S04]  /*b940*/  STS.128 [R3.X16+0x2c80], R96 ;  /* 0x002c806003007388 */ /* 0x0003e8000000cc00 */
[----:B------:R5:W-:Y:S04]  /*b950*/  STS.128 [R3.X16+0x2f80], R108 ;  /* 0x002f806c03007388 */ /* 0x000be8000000cc00 */
[----:B--2---:R2:W-:Y:S01]  /*b960*/  STS.128 [R3.X16+0x2d80], R100 ;  /* 0x002d806403007388 */ /* 0x0045e2000000cc00 */
[----:B0-----:R-:W-:-:S03]  /*b970*/  IADD3 R105, R249, 0xe80, RZ ;  /* 0x00000e80f9697810 */ /* 0x001fc60007ffe0ff */
[----:B------:R0:W-:Y:S01]  /*b980*/  STS.128 [R3.X16+0x3080], R112 ;  /* 0x0030807003007388 */ /* 0x0001e2000000cc00 */
[----:B-1----:R-:W-:-:S03]  /*b990*/  IADD3 R97, R249, 0xe40, RZ ;  /* 0x00000e40f9617810 */ /* 0x002fc60007ffe0ff */
[----:B------:R1:W-:Y:S01]  /*b9a0*/  STS.128 [R3.X16+0x3180], R116 ;  /* 0x0031807403007388 */ /* 0x0003e2000000cc00 */
[----:B-----5:R-:W-:-:S03]  /*b9b0*/  IADD3 R109, R249, 0xec0, RZ ;  /* 0x00000ec0f96d7810 */ /* 0x020fc60007ffe0ff */
[----:B----4-:R4:W-:Y:S04]  /*b9c0*/  STS.128 [R3.X16+0x1540], R152 ;  /* 0x0015409803007388 */ /* 0x0109e8000000cc00 */
[----:B------:R5:W-:Y:S01]  /*b9d0*/  STS.128 [R3.X16+0x1600], R156 ;  /* 0x0016009c03007388 */ /* 0x000be2000000cc00 */
[C---:B--2---:R-:W-:Y:S02]  /*b9e0*/  IADD3 R101, R249.reuse, 0xe50, RZ ;  /* 0x00000e50f9657810 */ /* 0x044fe40007ffe0ff */
[C---:B0-----:R-:W-:Y:S02]  /*b9f0*/  IADD3 R113, R249.reuse, 0xed0, RZ ;  /* 0x00000ed0f9717810 */ /* 0x041fe40007ffe0ff */
[C---:B-1----:R-:W-:Y:S02]  /*ba00*/  IADD3 R117, R249.reuse, 0xf00, RZ ;  /* 0x00000f00f9757810 */ /* 0x042fe40007ffe0ff */
[C---:B----4-:R-:W-:Y:S01]  /*ba10*/  IADD3 R153, R249.reuse, 0x1440, RZ ;  /* 0x00001440f9997810 */ /* 0x050fe20007ffe0ff */
[----:B------:R0:W-:Y:S01]  /*ba20*/  STS.128 [R3.X16+0x1e00], R204 ;  /* 0x001e00cc03007388 */ /* 0x0001e2000000cc00 */
[----:B-----5:R-:W-:Y:S01]  /*ba30*/  IADD3 R157, R249, 0x1450, RZ ;  /* 0x00001450f99d7810 */ /* 0x020fe20007ffe0ff */
[----:B------:R-:W-:-:S02]  /*ba40*/  IMAD.WIDE R96, R97, R0, c[0x0][0x168] ;  /* 0x00005a0061607625 */ /* 0x000fc400078e0200 */
[----:B------:R1:W-:Y:S02]  /*ba50*/  STS.128 [R3.X16+0x2200], R228 ;  /* 0x002200e403007388 */ /* 0x0003e4000000cc00 */
[-C--:B------:R-:W-:Y:S02]  /*ba60*/  IMAD.WIDE R100, R101, R0.reuse, c[0x0][0x168] ;  /* 0x00005a0065647625 */ /* 0x080fe400078e0200 */
[----:B------:R-:W2:Y:S01]  /*ba70*/  LDG.E.128.CONSTANT R96, [R96.64] ;  /* 0x0000000460607981 */ /* 0x000ea2000c1e9d00 */
[----:B0-----:R-:W-:Y:S01]  /*ba80*/  IADD3 R205, R249, 0x1410, RZ ;  /* 0x00001410f9cd7810 */ /* 0x001fe20007ffe0ff */
[-C--:B------:R-:W-:Y:S02]  /*ba90*/  IMAD.WIDE R104, R105, R0.reuse, c[0x0][0x168] ;  /* 0x00005a0069687625 */ /* 0x080fe400078e0200 */
[----:B------:R-:W4:Y:S02]  /*baa0*/  LDG.E.128.CONSTANT R100, [R100.64] ;  /* 0x0000000464647981 */ /* 0x000f24000c1e9d00 */
[----:B------:R-:W-:-:S02]  /*bab0*/  IMAD.WIDE R108, R109, R0, c[0x0][0x168] ;  /* 0x00005a006d6c7625 */ /* 0x000fc400078e0200 */
[----:B------:R-:W5:Y:S01]  /*bac0*/  LDG.E.128.CONSTANT R104, [R104.64] ;  /* 0x0000000468687981 */ /* 0x000f62000c1e9d00 */
[----:B-1----:R-:W-:Y:S01]  /*bad0*/  IADD3 R229, R249, 0x1510, RZ ;  /* 0x00001510f9e57810 */ /* 0x002fe20007ffe0ff */
[-C--:B------:R-:W-:Y:S02]  /*bae0*/  IMAD.WIDE R112, R113, R0.reuse, c[0x0][0x168] ;  /* 0x00005a0071707625 */ /* 0x080fe400078e0200 */
[----:B------:R-:W5:Y:S04]  /*baf0*/  LDG.E.128.CONSTANT R108, [R108.64] ;  /* 0x000000046c6c7981 */ /* 0x000f68000c1e9d00 */
[----:B------:R0:W-:Y:S01]  /*bb00*/  STS.128 [R3.X16+0x1f00], R208 ;  /* 0x001f00d003007388 */ /* 0x0001e2000000cc00 */
[----:B------:R-:W-:-:S03]  /*bb10*/  IMAD.WIDE R116, R117, R0, c[0x0][0x168] ;  /* 0x00005a0075747625 */ /* 0x000fc600078e0200 */
[----:B------:R1:W-:Y:S01]  /*bb20*/  STS.128 [R3.X16+0x2000], R216 ;  /* 0x002000d803007388 */ /* 0x0003e2000000cc00 */
[----:B------:R-:W-:-:S03]  /*bb30*/  IMAD.WIDE R152, R153, R0, c[0x0][0x168] ;  /* 0x00005a0099987625 */ /* 0x000fc600078e0200 */
[----:B------:R1:W-:Y:S01]  /*bb40*/  STS.128 [R3.X16+0x2300], R232 ;  /* 0x002300e803007388 */ /* 0x0003e2000000cc00 */
[----:B------:R-:W-:-:S03]  /*bb50*/  IMAD.WIDE R156, R157, R0, c[0x0][0x168] ;  /* 0x00005a009d9c7625 */ /* 0x000fc600078e0200 */
[----:B------:R1:W-:Y:S01]  /*bb60*/  STS.128 [R3.X16+0x2100], R220 ;  /* 0x002100dc03007388 */ /* 0x0003e2000000cc00 */
[-C--:B------:R-:W-:Y:S01]  /*bb70*/  IMAD.WIDE R204, R205, R0.reuse, c[0x0][0x168] ;  /* 0x00005a00cdcc7625 */ /* 0x080fe200078e0200 */
[C---:B0-----:R-:W-:Y:S02]  /*bb80*/  IADD3 R209, R249.reuse, 0x1610, RZ ;  /* 0x00001610f9d17810 */ /* 0x041fe40007ffe0ff */
[----:B------:R0:W-:Y:S01]  /*bb90*/  STS.128 [R3.X16+0x2400], R240 ;  /* 0x002400f003007388 */ /* 0x0001e2000000cc00 */
[----:B-1----:R-:W-:Y:S01]  /*bba0*/  IADD3 R217, R249, 0x1490, RZ ;  /* 0x00001490f9d97810 */ /* 0x002fe20007ffe0ff */
[----:B------:R-:W-:Y:S02]  /*bbb0*/  IMAD.WIDE R228, R229, R0, c[0x0][0x168] ;  /* 0x00005a00e5e47625 */ /* 0x000fe400078e0200 */
[----:B------:R1:W-:Y:S01]  /*bbc0*/  STS.128 [R3.X16+0x1400], R144 ;  /* 0x0014009003007388 */ /* 0x0003e2000000cc00 */
[----:B------:R-:W-:-:S03]  /*bbd0*/  IADD3 R233, R249, 0x1710, RZ ;  /* 0x00001710f9e97810 */ /* 0x000fc60007ffe0ff */
[----:B------:R1:W-:Y:S01]  /*bbe0*/  STS.128 [R3.X16+0x1500], R148 ;  /* 0x0015009403007388 */ /* 0x0003e2000000cc00 */
[----:B------:R-:W-:Y:S01]  /*bbf0*/  IADD3 R221, R249, 0x1690, RZ ;  /* 0x00001690f9dd7810 */ /* 0x000fe20007ffe0ff */
[-C--:B------:R-:W-:Y:S02]  /*bc00*/  IMAD.WIDE R216, R217, R0.reuse, c[0x0][0x168] ;  /* 0x00005a00d9d87625 */ /* 0x080fe400078e0200 */
[----:B------:R1:W-:Y:S01]  /*bc10*/  STS.128 [R3.X16+0x1700], R160 ;  /* 0x001700a003007388 */ /* 0x0003e2000000cc00 */
[----:B0-----:R-:W-:Y:S01]  /*bc20*/  IADD3 R241, R249, 0x1590, RZ ;  /* 0x00001590f9f17810 */ /* 0x001fe20007ffe0ff */
[-C--:B------:R-:W-:Y:S02]  /*bc30*/  IMAD.WIDE R208, R209, R0.reuse, c[0x0][0x168] ;  /* 0x00005a00d1d07625 */ /* 0x080fe400078e0200 */
[----:B------:R0:W-:Y:S02]  /*bc40*/  STS.128 [R3.X16+0x1940], R176 ;  /* 0x001940b003007388 */ /* 0x0001e4000000cc00 */
[----:B------:R-:W-:-:S02]  /*bc50*/  IMAD.WIDE R232, R233, R0, c[0x0][0x168] ;  /* 0x00005a00e9e87625 */ /* 0x000fc400078e0200 */
[----:B------:R0:W-:Y:S02]  /*bc60*/  STS.128 [R3.X16+0x1a00], R180 ;  /* 0x001a00b403007388 */ /* 0x0001e4000000cc00 */
[-C--:B------:R-:W-:Y:S02]  /*bc70*/  IMAD.WIDE R220, R221, R0.reuse, c[0x0][0x168] ;  /* 0x00005a00dddc7625 */ /* 0x080fe400078e0200 */
[----:B------:R0:W-:Y:S02]  /*bc80*/  STS.128 [R3.X16+0x1b00], R184 ;  /* 0x001b00b803007388 */ /* 0x0001e4000000cc00 */
[----:B------:R-:W-:Y:S02]  /*bc90*/  IMAD.WIDE R240, R241, R0, c[0x0][0x168] ;  /* 0x00005a00f1f07625 */ /* 0x000fe400078e0200 */
[----:B------:R-:W5:Y:S04]  /*bca0*/  LDG.E.128.CONSTANT R112, [R112.64] ;  /* 0x0000000470707981 */ /* 0x000f68000c1e9d00 */
[----:B------:R-:W5:Y:S04]  /*bcb0*/  LDG.E.128.CONSTANT R116, [R116.64] ;  /* 0x0000000474747981 */ /* 0x000f68000c1e9d00 */
[----:B-1----:R1:W5:Y:S04]  /*bcc0*/  LDG.E.128.CONSTANT R144, [R204.64] ;  /* 0x00000004cc907981 */ /* 0x002368000c1e9d00 */
[----:B------:R1:W5:Y:S04]  /*bcd0*/  LDG.E.128.CONSTANT R148, [R204.64+0x80] ;  /* 0x00008004cc947981 */ /* 0x000368000c1e9d00 */
[----:B------:R-:W5:Y:S04]  /*bce0*/  LDG.E.128.CONSTANT R152, [R152.64] ;  /* 0x0000000498987981 */ /* 0x000f68000c1e9d00 */
[----:B------:R-:W5:Y:S04]  /*bcf0*/  LDG.E.128.CONSTANT R156, [R156.64] ;  /* 0x000000049c9c7981 */ /* 0x000f68000c1e9d00 */
[----:B------:R0:W-:Y:S04]  /*bd00*/  STS.128 [R3.X16+0x1740], R164 ;  /* 0x001740a403007388 */ /* 0x0001e8000000cc00 */
[----:B------:R0:W-:Y:S04]  /*bd10*/  STS.128 [R3.X16+0x1800], R168 ;  /* 0x001800a803007388 */ /* 0x0001e8000000cc00 */
[----:B------:R0:W-:Y:S04]  /*bd20*/  STS.128 [R3.X16+0x1900], R172 ;  /* 0x001900ac03007388 */ /* 0x0001e8000000cc00 */
[----:B------:R1:W-:Y:S04]  /*bd30*/  STS.128 [R3.X16+0x1d40], R200 ;  /* 0x001d40c803007388 */ /* 0x0003e8000000cc00 */
[----:B------:R1:W-:Y:S04]  /*bd40*/  STS.128 [R3.X16+0x2140], R224 ;  /* 0x002140e003007388 */ /* 0x0003e8000000cc00 */
[----:B------:R1:W5:Y:S04]  /*bd50*/  LDG.E.128.CONSTANT R160, [R204.64+0x180] ;  /* 0x00018004cca07981 */ /* 0x000368000c1e9d00 */
[----:B0-----:R0:W5:Y:S04]  /*bd60*/  LDG.E.128.CONSTANT R176, [R228.64] ;  /* 0x00000004e4b07981 */ /* 0x001168000c1e9d00 */
[----:B------:R0:W5:Y:S04]  /*bd70*/  LDG.E.128.CONSTANT R180, [R228.64+0x80] ;  /* 0x00008004e4b47981 */ /* 0x000168000c1e9d00 */
[----:B------:R0:W5:Y:S04]  /*bd80*/  LDG.E.128.CONSTANT R184, [R228.64+0x180] ;  /* 0x00018004e4b87981 */ /* 0x000168000c1e9d00 */
[----:B------:R0:W-:Y:S04]  /*bd90*/  STS.128 [R3.X16+0x1f40], R212 ;  /* 0x001f40d403007388 */ /* 0x0001e8000000cc00 */
[----:B------:R0:W5:Y:S04]  /*bda0*/  LDG.E.128.CONSTANT R164, [R216.64] ;  /* 0x00000004d8a47981 */ /* 0x000168000c1e9d00 */
[----:B------:R0:W5:Y:S04]  /*bdb0*/  LDG.E.128.CONSTANT R168, [R216.64+0x80] ;  /* 0x00008004d8a87981 */ /* 0x000168000c1e9d00 */
[----:B------:R0:W5:Y:S04]  /*bdc0*/  LDG.E.128.CONSTANT R172, [R216.64+0x180] ;  /* 0x00018004d8ac7981 */ /* 0x000168000c1e9d00 */
[----:B-1----:R1:W5:Y:S04]  /*bdd0*/  LDG.E.128.CONSTANT R200, [R208.64] ;  /* 0x00000004d0c87981 */ /* 0x002368000c1e9d00 */
[----:B------:R1:W5:Y:S04]  /*bde0*/  LDG.E.128.CONSTANT R204, [R208.64+0x80] ;  /* 0x00008004d0cc7981 */ /* 0x000368000c1e9d00 */
[----:B------:R1:W5:Y:S04]  /*bdf0*/  LDG.E.128.CONSTANT R224, [R232.64] ;  /* 0x00000004e8e07981 */ /* 0x000368000c1e9d00 */
[----:B0-----:R0:W5:Y:S04]  /*be00*/  LDG.E.128.CONSTANT R228, [R232.64+0x80] ;  /* 0x00008004e8e47981 */ /* 0x001168000c1e9d00 */
[----:B------:R0:W-:Y:S04]  /*be10*/  STS.128 [R3.X16+0x1b40], R188 ;  /* 0x001b40bc03007388 */ /* 0x0001e8000000cc00 */
[----:B------:R0:W-:Y:S04]  /*be20*/  STS.128 [R3.X16+0x1c00], R192 ;  /* 0x001c00c003007388 */ /* 0x0001e8000000cc00 */
[----:B------:R0:W-:Y:S04]  /*be30*/  STS.128 [R3.X16+0x1d00], R196 ;  /* 0x001d00c403007388 */ /* 0x0001e8000000cc00 */
[----:B------:R0:W-:Y:S04]  /*be40*/  STS.128 [R3.X16+0x2340], R236 ;  /* 0x002340ec03007388 */ /* 0x0001e8000000cc00 */
[----:B-1----:R-:W5:Y:S04]  /*be50*/  LDG.E.128.CONSTANT R208, [R208.64+0x180] ;  /* 0x00018004d0d07981 */ /* 0x002f68000c1e9d00 */
[----:B------:R1:W5:Y:S04]  /*be60*/  LDG.E.128.CONSTANT R212, [R220.64] ;  /* 0x00000004dcd47981 */ /* 0x000368000c1e9d00 */
[----:B------:R1:W5:Y:S04]  /*be70*/  LDG.E.128.CONSTANT R216, [R220.64+0x80] ;  /* 0x00008004dcd87981 */ /* 0x000368000c1e9d00 */
[----:B0-----:R-:W5:Y:S04]  /*be80*/  LDG.E.128.CONSTANT R232, [R232.64+0x180] ;  /* 0x00018004e8e87981 */ /* 0x001f68000c1e9d00 */
[----:B------:R0:W5:Y:S04]  /*be90*/  LDG.E.128.CONSTANT R188, [R240.64] ;  /* 0x00000004f0bc7981 */ /* 0x000168000c1e9d00 */
[----:B------:R0:W5:Y:S04]  /*bea0*/  LDG.E.128.CONSTANT R192, [R240.64+0x80] ;  /* 0x00008004f0c07981 */ /* 0x000168000c1e9d00 */
[----:B------:R0:W5:Y:S04]  /*beb0*/  LDG.E.128.CONSTANT R196, [R240.64+0x180] ;  /* 0x00018004f0c47981 */ /* 0x000168000c1e9d00 */
[----:B-1----:R-:W5:Y:S04]  /*bec0*/  LDG.E.128.CONSTANT R220, [R220.64+0x180] ;  /* 0x00018004dcdc7981 */ /* 0x002f68000c1e9d00 */
[----:B------:R1:W5:Y:S04]  /*bed0*/  LDG.E.128.CONSTANT R236, [R250.64] ;  /* 0x00000004faec7981 */ /* 0x000368000c1e9d00 */
[----:B0-----:R1:W5:Y:S04]  /*bee0*/  LDG.E.128.CONSTANT R240, [R250.64+0x80] ;  /* 0x00008004faf07981 */ /* 0x001368000c1e9d00 */
[----:B------:R0:W-:Y:S04]  /*bef0*/  STS.128 [R3.X16+0x2500], R244 ;  /* 0x002500f403007388 */ /* 0x0001e8000000cc00 */
[----:B0-----:R1:W5:Y:S01]  /*bf00*/  LDG.E.128.CONSTANT R244, [R250.64+0x180] ;  /* 0x00018004faf47981 */ /* 0x001362000c1e9d00 */
[----:B------:R-:W-:-:S04]  /*bf10*/  FFMA R45, R49, R45, R44 ;  /* 0x0000002d312d7223 */ /* 0x000fc8000000002c */
[----:B------:R-:W-:-:S04]  /*bf20*/  FFMA R46, R50, R46, R45 ;  /* 0x0000002e322e7223 */ /* 0x000fc8000000002d */
[----:B------:R-:W-:-:S04]  /*bf30*/  FFMA R47, R51, R47, R46 ;  /* 0x0000002f332f7223 */ /* 0x000fc8000000002e */
[----:B------:R-:W-:Y:S01]  /*bf40*/  FFMA R60, R64, R60, R47 ;  /* 0x0000003c403c7223 */ /* 0x000fe2000000002f */
[----:B---3--:R-:W-:Y:S03]  /*bf50*/  STS.128 [R3.X16+0x2540], R76 ;  /* 0x0025404c03007388 */ /* 0x008fe6000000cc00 */
[----:B------:R-:W-:Y:S01]  /*bf60*/  FFMA R61, R65, R61, R60 ;  /* 0x0000003d413d7223 */ /* 0x000fe2000000003c */
[----:B------:R-:W-:Y:S04]  /*bf70*/  STS.128 [R3.X16+0x2600], R80 ;  /* 0x0026005003007388 */ /* 0x000fe8000000cc00 */
[----:B------:R-:W-:Y:S01]  /*bf80*/  STS.128 [R3.X16+0x2700], R84 ;  /* 0x0027005403007388 */ /* 0x000fe2000000cc00 */
[----:B------:R-:W-:-:S03]  /*bf90*/  FFMA R62, R66, R62, R61 ;  /* 0x0000003e423e7223 */ /* 0x000fc6000000003d */
[----:B------:R-:W-:Y:S04]  /*bfa0*/  STS.128 [R3.X16+0x2740], R88 ;  /* 0x0027405803007388 */ /* 0x000fe8000000cc00 */
[----:B------:R-:W-:Y:S04]  /*bfb0*/  STS.128 [R3.X16+0x2800], R92 ;  /* 0x0028005c03007388 */ /* 0x000fe8000000cc00 */
[----:B------:R-:W-:Y:S04]  /*bfc0*/  STS.128 [R3.X16+0x2d00], R120 ;  /* 0x002d007803007388 */ /* 0x000fe8000000cc00 */
[----:B------:R0:W-:Y:S04]  /*bfd0*/  STS.128 [R3.X16+0x2d40], R124 ;  /* 0x002d407c03007388 */ /* 0x0001e8000000cc00 */
[----:B------:R-:W-:Y:S04]  /*bfe0*/  STS.128 [R3.X16+0x2e00], R128 ;  /* 0x002e008003007388 */ /* 0x000fe8000000cc00 */
[----:B------:R-:W-:Y:S04]  /*bff0*/  STS.128 [R3.X16+0x2f00], R132 ;  /* 0x002f008403007388 */ /* 0x000fe8000000cc00 */
[----:B------:R3:W-:Y:S04]  /*c000*/  STS.128 [R3.X16+0x2f40], R136 ;  /* 0x002f408803007388 */ /* 0x0007e8000000cc00 */
[----:B------:R-:W-:Y:S01]  /*c010*/  STS.128 [R3.X16+0x3000], R140 ;  /* 0x0030008c03007388 */ /* 0x000fe2000000cc00 */
[----:B0-----:R-:W-:Y:S01]  /*c020*/  IADD3 R125, R249, 0x1c90, RZ ;  /* 0x00001c90f97d7810 */ /* 0x001fe20007ffe0ff */
[----:B------:R-:W-:-:S04]  /*c030*/  FFMA R63, R67, R63, R62 ;  /* 0x0000003f433f7223 */ /* 0x000fc8000000003e */
[-C--:B------:R-:W-:Y:S01]  /*c040*/  IMAD.WIDE R124, R125, R0.reuse, c[0x0][0x168] ;  /* 0x00005a007d7c7625 */ /* 0x080fe200078e0200 */
[----:B---3--:R-:W-:Y:S01]  /*c050*/  IADD3 R137, R249, 0x1d10, RZ ;  /* 0x00001d10f9897810 */ /* 0x008fe20007ffe0ff */
[----:B--2---:R-:W-:Y:S04]  /*c060*/  STS.128 [R3.X16+0x2900], R96 ;  /* 0x0029006003007388 */ /* 0x004fe8000000cc00 */
[----:B----4-:R-:W-:Y:S04]  /*c070*/  STS.128 [R3.X16+0x2940], R100 ;  /* 0x0029406403007388 */ /* 0x010fe8000000cc00 */
[----:B-----5:R-:W-:Y:S04]  /*c080*/  STS.128 [R3.X16+0x2a00], R104 ;  /* 0x002a006803007388 */ /* 0x020fe8000000cc00 */
[----:B------:R-:W-:Y:S01]  /*c090*/  STS.128 [R3.X16+0x2b00], R108 ;  /* 0x002b006c03007388 */ /* 0x000fe2000000cc00 */
[----:B------:R-:W-:-:S03]  /*c0a0*/  IMAD.WIDE R136, R137, R0, c[0x0][0x168] ;  /* 0x00005a0089887625 */ /* 0x000fc600078e0200 */
[----:B------:R0:W2:Y:S01]  /*c0b0*/  LDG.E.128.CONSTANT R64, [R124.64] ;  /* 0x000000047c407981 */ /* 0x0000a2000c1e9d00 */
[----:B------:R-:W-:-:S03]  /*c0c0*/  FFMA R68, R72, R68, R63 ;  /* 0x0000004448447223 */ /* 0x000fc6000000003f */
[----:B------:R0:W3:Y:S04]  /*c0d0*/  LDG.E.128.CONSTANT R76, [R124.64+0x80] ;  /* 0x000080047c4c7981 */ /* 0x0000e8000c1e9d00 */
[----:B------:R0:W2:Y:S04]  /*c0e0*/  LDG.E.128.CONSTANT R80, [R124.64+0x180] ;  /* 0x000180047c507981 */ /* 0x0000a8000c1e9d00 */
[----:B------:R5:W2:Y:S04]  /*c0f0*/  LDG.E.128.CONSTANT R84, [R136.64] ;  /* 0x0000000488547981 */ /* 0x000aa8000c1e9d00 */
[----:B------:R5:W2:Y:S04]  /*c100*/  LDG.E.128.CONSTANT R88, [R136.64+0x80] ;  /* 0x0000800488587981 */ /* 0x000aa8000c1e9d00 */
[----:B------:R5:W2:Y:S01]  /*c110*/  LDG.E.128.CONSTANT R92, [R136.64+0x180] ;  /* 0x00018004885c7981 */ /* 0x000aa2000c1e9d00 */
[----:B-1----:R-:W-:-:S03]  /*c120*/  IADD3 R251, R249, 0x1ea0, RZ ;  /* 0x00001ea0f9fb7810 */ /* 0x002fc60007ffe0ff */
[----:B------:R1:W-:Y:S04]  /*c130*/  STS.128 [R3.X16+0x2b40], R112 ;  /* 0x002b407003007388 */ /* 0x0003e8000000cc00 */
[----:B------:R-:W-:Y:S04]  /*c140*/  STS.128 [R3.X16+0x2c00], R116 ;  /* 0x002c007403007388 */ /* 0x000fe8000000cc00 */
[----:B------:R-:W-:Y:S04]  /*c150*/  STS.128 [R3.X16+0x3040], R144 ;  /* 0x0030409003007388 */ /* 0x000fe8000000cc00 */
[----:B------:R0:W-:Y:S04]  /*c160*/  STS.128 [R3.X16+0x30c0], R148 ;  /* 0x0030c09403007388 */ /* 0x0001e8000000cc00 */
[----:B------:R-:W-:Y:S01]  /*c170*/  STS.128 [R3.X16+0x3100], R152 ;  /* 0x0031009803007388 */ /* 0x000fe2000000cc00 */
[----:B-1----:R-:W-:-:S03]  /*c180*/  IADD3 R113, R249, 0x1c10, RZ ;  /* 0x00001c10f9717810 */ /* 0x002fc60007ffe0ff */
[----:B------:R-:W-:Y:S02]  /*c190*/  STS.128 [R3.X16+0x3140], R156 ;  /* 0x0031409c03007388 */ /* 0x000fe4000000cc00 */
[----:B------:R-:W-:-:S05]  /*c1a0*/  IMAD.WIDE R112, R113, R0, c[0x0][0x168] ;  /* 0x00005a0071707625 */ /* 0x000fca00078e0200 */
[----:B------:R1:W2:Y:S01]  /*c1b0*/  LDG.E.128.CONSTANT R44, [R112.64] ;  /* 0x00000004702c7981 */ /* 0x0002a2000c1e9d00 */
[----:B0-----:R-:W-:-:S03]  /*c1c0*/  IADD3 R149, R249, 0x1d90, RZ ;  /* 0x00001d90f9957810 */ /* 0x001fc60007ffe0ff */
[----:B------:R1:W2:Y:S02]  /*c1d0*/  LDG.E.128.CONSTANT R48, [R112.64+0x80] ;  /* 0x0000800470307981 */ /* 0x0002a4000c1e9d00 */
[----:B------:R-:W-:Y:S02]  /*c1e0*/  IMAD.WIDE R148, R149, R0, c[0x0][0x168] ;  /* 0x00005a0095947625 */ /* 0x000fe400078e0200 */
[----:B------:R1:W2:Y:S04]  /*c1f0*/  LDG.E.128.CONSTANT R60, [R112.64+0x180] ;  /* 0x00018004703c7981 */ /* 0x0002a8000c1e9d00 */
[----:B------:R0:W2:Y:S04]  /*c200*/  LDG.E.128.CONSTANT R96, [R148.64] ;  /* 0x0000000494607981 */ /* 0x0000a8000c1e9d00 */
[----:B------:R0:W2:Y:S04]  /*c210*/  LDG.E.128.CONSTANT R100, [R148.64+0x80] ;  /* 0x0000800494647981 */ /* 0x0000a8000c1e9d00 */
[----:B------:R0:W-:Y:S04]  /*c220*/  STS.128 [R3.X16+0x31c0], R160 ;  /* 0x0031c0a003007388 */ /* 0x0001e8000000cc00 */
[----:B------:R0:W3:Y:S04]  /*c230*/  LDG.E.128.CONSTANT R104, [R148.64+0x180] ;  /* 0x0001800494687981 */ /* 0x0000e8000c1e9d00 */
[----:B------:R1:W-:Y:S01]  /*c240*/  STS.128 [R3.X16+0x35c0], R184 ;  /* 0x0035c0b803007388 */ /* 0x0003e2000000cc00 */
[----:B0-----:R-:W-:-:S03]  /*c250*/  IADD3 R161, R249, 0x1e10, RZ ;  /* 0x00001e10f9a17810 */ /* 0x001fc60007ffe0ff */
[----:B------:R0:W-:Y:S01]  /*c260*/  STS.128 [R3.X16+0x33c0], R172 ;  /* 0x0033c0ac03007388 */ /* 0x0001e2000000cc00 */
[----:B-1----:R-:W-:-:S03]  /*c270*/  IADD3 R185, R249, 0x1f10, RZ ;  /* 0x00001f10f9b97810 */ /* 0x002fc60007ffe0ff */
[----:B------:R1:W-:Y:S04]  /*c280*/  STS.128 [R3.X16+0x3840], R200 ;  /* 0x003840c803007388 */ /* 0x0003e8000000cc00 */
[----:B------:R1:W-:Y:S04]  /*c290*/  STS.128 [R3.X16+0x38c0], R204 ;  /* 0x0038c0cc03007388 */ /* 0x0003e8000000cc00 */
[----:B------:R1:W-:Y:S01]  /*c2a0*/  STS.128 [R3.X16+0x3c40], R224 ;  /* 0x003c40e003007388 */ /* 0x0003e2000000cc00 */
[----:B0-----:R-:W-:-:S03]  /*c2b0*/  IADD3 R173, R249, 0x1e90, RZ ;  /* 0x00001e90f9ad7810 */ /* 0x001fc60007ffe0ff */
[----:B------:R0:W-:Y:S01]  /*c2c0*/  STS.128 [R3.X16+0x3cc0], R228 ;  /* 0x003cc0e403007388 */ /* 0x0001e2000000cc00 */
[----:B-1----:R-:W-:Y:S01]  /*c2d0*/  IADD3 R201, R249, 0x1520, RZ ;  /* 0x00001520f9c97810 */ /* 0x002fe20007ffe0ff */
[-C--:B------:R-:W-:Y:S01]  /*c2e0*/  IMAD.WIDE R160, R161, R0.reuse, c[0x0][0x168] ;  /* 0x00005a00a1a07625 */ /* 0x080fe200078e0200 */
[C---:B------:R-:W-:Y:S02]  /*c2f0*/  IADD3 R205, R249.reuse, 0x1c20, RZ ;  /* 0x00001c20f9cd7810 */ /* 0x040fe40007ffe0ff */
[----:B------:R-:W-:Y:S01]  /*c300*/  IADD3 R225, R249, 0x16a0, RZ ;  /* 0x000016a0f9e17810 */ /* 0x000fe20007ffe0ff */
[----:B------:R-:W-:Y:S01]  /*c310*/  IMAD.WIDE R172, R173, R0, c[0x0][0x168] ;  /* 0x00005a00adac7625 */ /* 0x000fe200078e0200 */
[----:B------:R1:W-:Y:S01]  /*c320*/  STS.128 [R3.X16+0x39c0], R208 ;  /* 0x0039c0d003007388 */ /* 0x0003e2000000cc00 */
[----:B0-----:R-:W-:-:S03]  /*c330*/  IADD3 R229, R249, 0x1da0, RZ ;  /* 0x00001da0f9e57810 */ /* 0x001fc60007ffe0ff */
[----:B------:R0:W-:Y:S04]  /*c340*/  STS.128 [R3.X16+0x3a40], R212 ;  /* 0x003a40d403007388 */ /* 0x0001e8000000cc00 */
[----:B------:R0:W-:Y:S04]  /*c350*/  STS.128 [R3.X16+0x3ac0], R216 ;  /* 0x003ac0d803007388 */ /* 0x0001e8000000cc00 */
[----:B------:R0:W-:Y:S01]  /*c360*/  STS.128 [R3.X16+0x3dc0], R232 ;  /* 0x003dc0e803007388 */ /* 0x0001e2000000cc00 */
[----:B-1----:R-:W-:-:S03]  /*c370*/  IADD3 R209, R249, 0x15a0, RZ ;  /* 0x000015a0f9d17810 */ /* 0x002fc60007ffe0ff */
[----:B------:R1:W-:Y:S01]  /*c380*/  STS.128 [R3.X16+0x36c0], R192 ;  /* 0x0036c0c003007388 */ /* 0x0003e2000000cc00 */
[C---:B0-----:R-:W-:Y:S02]  /*c390*/  IADD3 R213, R249.reuse, 0x1ca0, RZ ;  /* 0x00001ca0f9d57810 */ /* 0x041fe40007ffe0ff */
[C---:B------:R-:W-:Y:S01]  /*c3a0*/  IADD3 R217, R249.reuse, 0x1620, RZ ;  /* 0x00001620f9d97810 */ /* 0x040fe20007ffe0ff */
[----:B------:R0:W-:Y:S01]  /*c3b0*/  STS.128 [R3.X16+0x3bc0], R220 ;  /* 0x003bc0dc03007388 */ /* 0x0001e2000000cc00 */
[----:B------:R-:W-:-:S03]  /*c3c0*/  IADD3 R233, R249, 0x1720, RZ ;  /* 0x00001720f9e97810 */ /* 0x000fc60007ffe0ff */
[----:B------:R0:W-:Y:S01]  /*c3d0*/  STS.128 [R3.X16+0x3e40], R236 ;  /* 0x003e40ec03007388 */ /* 0x0001e2000000cc00 */
[----:B------:R-:W-:-:S03]  /*c3e0*/  IMAD.WIDE R184, R185, R0, c[0x0][0x168] ;  /* 0x00005a00b9b87625 */ /* 0x000fc600078e0200 */
[----:B------:R0:W-:Y:S01]  /*c3f0*/  STS.128 [R3.X16+0x3ec0], R240 ;  /* 0x003ec0f003007388 */ /* 0x0001e2000000cc00 */
[----:B-1----:R-:W-:Y:S01]  /*c400*/  IADD3 R193, R249, 0x14a0, RZ ;  /* 0x000014a0f9c17810 */ /* 0x002fe20007ffe0ff */
[-C--:B------:R-:W-:Y:S02]  /*c410*/  IMAD.WIDE R200, R201, R0.reuse, c[0x0][0x168] ;  /* 0x00005a00c9c87625 */ /* 0x080fe400078e0200 */
[----:B------:R1:W-:Y:S01]  /*c420*/  STS.128 [R3.X16+0x3240], R164 ;  /* 0x003240a403007388 */ /* 0x0003e2000000cc00 */
[----:B0-----:R-:W-:Y:S01]  /*c430*/  IADD3 R221, R249, 0x1d20, RZ ;  /* 0x00001d20f9dd7810 */ /* 0x001fe20007ffe0ff */
[-C--:B------:R-:W-:Y:S02]  /*c440*/  IMAD.WIDE R224, R225, R0.reuse, c[0x0][0x168] ;  /* 0x00005a00e1e07625 */ /* 0x080fe400078e0200 */
[----:B------:R0:W-:Y:S01]  /*c450*/  STS.128 [R3.X16+0x32c0], R168 ;  /* 0x0032c0a803007388 */ /* 0x0001e2000000cc00 */
[----:B------:R-:W-:Y:S01]  /*c460*/  IADD3 R237, R249, 0x1e20, RZ ;  /* 0x00001e20f9ed7810 */ /* 0x000fe20007ffe0ff */
[----:B------:R-:W-:-:S02]  /*c470*/  IMAD.WIDE R208, R209, R0, c[0x0][0x168] ;  /* 0x00005a00d1d07625 */ /* 0x000fc400078e0200 */
[----:B------:R0:W-:Y:S01]  /*c480*/  STS.128 [R3.X16+0x3440], R176 ;  /* 0x003440b003007388 */ /* 0x0001e2000000cc00 */
[----:B------:R-:W-:Y:S01]  /*c490*/  IADD3 R241, R249, 0x17a0, RZ ;  /* 0x000017a0f9f17810 */ /* 0x000fe20007ffe0ff */
[-C--:B------:R-:W-:Y:S02]  /*c4a0*/  IMAD.WIDE R216, R217, R0.reuse, c[0x0][0x168] ;  /* 0x00005a00d9d87625 */ /* 0x080fe400078e0200 */
[----:B------:R0:W-:Y:S02]  /*c4b0*/  STS.128 [R3.X16+0x34c0], R180 ;  /* 0x0034c0b403007388 */ /* 0x0001e4000000cc00 */
[-C--:B------:R-:W-:Y:S02]  /*c4c0*/  IMAD.WIDE R232, R233, R0.reuse, c[0x0][0x168] ;  /* 0x00005a00e9e87625 */ /* 0x080fe400078e0200 */
[----:B------:R0:W-:Y:S02]  /*c4d0*/  STS.128 [R3.X16+0x3640], R188 ;  /* 0x003640bc03007388 */ /* 0x0001e4000000cc00 */
[----:B------:R-:W-:-:S02]  /*c4e0*/  IMAD.WIDE R192, R193, R0, c[0x0][0x168] ;  /* 0x00005a00c1c07625 */ /* 0x000fc400078e0200 */
[----:B------:R0:W4:Y:S02]  /*c4f0*/  LDG.E.128.CONSTANT R108, [R160.64] ;  /* 0x00000004a06c7981 */ /* 0x000124000c1e9d00 */
[-C--:B------:R-:W-:Y:S02]  /*c500*/  IMAD.WIDE R204, R205, R0.reuse, c[0x0][0x168] ;  /* 0x00005a00cdcc7625 */ /* 0x080fe400078e0200 */
[----:B------:R0:W4:Y:S02]  /*c510*/  LDG.E.128.CONSTANT R112, [R160.64+0x80] ;  /* 0x00008004a0707981 */ /* 0x000124000c1e9d00 */
[-C--:B------:R-:W-:Y:S02]  /*c520*/  IMAD.WIDE R212, R213, R0.reuse, c[0x0][0x168] ;  /* 0x00005a00d5d47625 */ /* 0x080fe400078e0200 */
[----:B------:R0:W4:Y:S02]  /*c530*/  LDG.E.128.CONSTANT R116, [R160.64+0x180] ;  /* 0x00018004a0747981 */ /* 0x000124000c1e9d00 */
[----:B------:R-:W-:-:S02]  /*c540*/  IMAD.WIDE R220, R221, R0, c[0x0][0x168] ;  /* 0x00005a00dddc7625 */ /* 0x000fc400078e0200 */
[----:B------:R0:W4:Y:S02]  /*c550*/  LDG.E.128.CONSTANT R120, [R172.64] ;  /* 0x00000004ac787981 */ /* 0x000124000c1e9d00 */
[-C--:B------:R-:W-:Y:S02]  /*c560*/  IMAD.WIDE R228, R229, R0.reuse, c[0x0][0x168] ;  /* 0x00005a00e5e47625 */ /* 0x080fe400078e0200 */
[----:B------:R0:W4:Y:S02]  /*c570*/  LDG.E.128.CONSTANT R124, [R172.64+0x80] ;  /* 0x00008004ac7c7981 */ /* 0x000124000c1e9d00 */
[-C--:B------:R-:W-:Y:S02]  /*c580*/  IMAD.WIDE R236, R237, R0.reuse, c[0x0][0x168] ;  /* 0x00005a00edec7625 */ /* 0x080fe400078e0200 */
[----:B------:R0:W4:Y:S02]  /*c590*/  LDG.E.128.CONSTANT R128, [R172.64+0x180] ;  /* 0x00018004ac807981 */ /* 0x000124000c1e9d00 */
[----:B------:R-:W-:-:S02]  /*c5a0*/  IMAD.WIDE R240, R241, R0, c[0x0][0x168] ;  /* 0x00005a00f1f07625 */ /* 0x000fc400078e0200 */
[----:B------:R0:W4:Y:S04]  /*c5b0*/  LDG.E.128.CONSTANT R132, [R184.64] ;  /* 0x00000004b8847981 */ /* 0x000128000c1e9d00 */
[----:B-----5:R5:W4:Y:S04]  /*c5c0*/  LDG.E.128.CONSTANT R136, [R184.64+0x80] ;  /* 0x00008004b8887981 */ /* 0x020b28000c1e9d00 */
[----:B------:R5:W4:Y:S04]  /*c5d0*/  LDG.E.128.CONSTANT R140, [R184.64+0x180] ;  /* 0x00018004b88c7981 */ /* 0x000b28000c1e9d00 */
[----:B------:R1:W4:Y:S04]  /*c5e0*/  LDG.E.128.CONSTANT R152, [R200.64] ;  /* 0x00000004c8987981 */ /* 0x000328000c1e9d00 */
[----:B------:R5:W4:Y:S04]  /*c5f0*/  LDG.E.128.CONSTANT R156, [R200.64+0x100] ;  /* 0x00010004c89c7981 */ /* 0x000b28000c1e9d00 */
[----:B0-----:R0:W4:Y:S04]  /*c600*/  LDG.E.128.CONSTANT R160, [R208.64] ;  /* 0x00000004d0a07981 */ /* 0x001128000c1e9d00 */
[----:B-1----:R0:W4:Y:S04]  /*c610*/  LDG.E.128.CONSTANT R164, [R208.64+0x100] ;  /* 0x00010004d0a47981 */ /* 0x002128000c1e9d00 */
[----:B------:R1:W4:Y:S04]  /*c620*/  LDG.E.128.CONSTANT R168, [R216.64] ;  /* 0x00000004d8a87981 */ /* 0x000328000c1e9d00 */
[----:B------:R1:W4:Y:S04]  /*c630*/  LDG.E.128.CONSTANT R172, [R216.64+0x100] ;  /* 0x00010004d8ac7981 */ /* 0x000328000c1e9d00 */
[----:B------:R0:W4:Y:S04]  /*c640*/  LDG.E.128.CONSTANT R176, [R224.64] ;  /* 0x00000004e0b07981 */ /* 0x000128000c1e9d00 */
[----:B------:R0:W4:Y:S04]  /*c650*/  LDG.E.128.CONSTANT R180, [R224.64+0x100] ;  /* 0x00010004e0b47981 */ /* 0x000128000c1e9d00 */
[----:B-----5:R5:W4:Y:S04]  /*c660*/  LDG.E.128.CONSTANT R184, [R232.64] ;  /* 0x00000004e8b87981 */ /* 0x020b28000c1e9d00 */
[----:B------:R5:W4:Y:S04]  /*c670*/  LDG.E.128.CONSTANT R188, [R232.64+0x100] ;  /* 0x00010004e8bc7981 */ /* 0x000b28000c1e9d00 */
[----:B------:R0:W-:Y:S04]  /*c680*/  STS.128 [R3.X16+0x37c0], R196 ;  /* 0x0037c0c403007388 */ /* 0x0001e8000000cc00 */
[----:B------:R0:W4:Y:S04]  /*c690*/  LDG.E.128.CONSTANT R144, [R192.64] ;  /* 0x00000004c0907981 */ /* 0x000128000c1e9d00 */
[----:B------:R1:W4:Y:S04]  /*c6a0*/  LDG.E.128.CONSTANT R148, [R192.64+0x100] ;  /* 0x00010004c0947981 */ /* 0x000328000c1e9d00 */
[----:B------:R5:W4:Y:S04]  /*c6b0*/  LDG.E.128.CONSTANT R200, [R204.64] ;  /* 0x00000004ccc87981 */ /* 0x000b28000c1e9d00 */
[----:B0-----:R0:W4:Y:S04]  /*c6c0*/  LDG.E.128.CONSTANT R208, [R212.64] ;  /* 0x00000004d4d07981 */ /* 0x001128000c1e9d00 */
[----:B-1----:R1:W4:Y:S04]  /*c6d0*/  LDG.E.128.CONSTANT R216, [R220.64] ;  /* 0x00000004dcd87981 */ /* 0x002328000c1e9d00 */
[----:B------:R0:W4:Y:S04]  /*c6e0*/  LDG.E.128.CONSTANT R224, [R228.64] ;  /* 0x00000004e4e07981 */ /* 0x000128000c1e9d00 */
[----:B-----5:R5:W4:Y:S04]  /*c6f0*/  LDG.E.128.CONSTANT R232, [R236.64] ;  /* 0x00000004ece87981 */ /* 0x020b28000c1e9d00 */
[----:B------:R0:W4:Y:S04]  /*c700*/  LDG.E.128.CONSTANT R192, [R240.64] ;  /* 0x00000004f0c07981 */ /* 0x000128000c1e9d00 */
[----:B------:R1:W4:Y:S04]  /*c710*/  LDG.E.128.CONSTANT R196, [R240.64+0x100] ;  /* 0x00010004f0c47981 */ /* 0x000328000c1e9d00 */
[----:B------:R-:W4:Y:S04]  /*c720*/  LDG.E.128.CONSTANT R204, [R204.64+0x100] ;  /* 0x00010004cccc7981 */ /* 0x000f28000c1e9d00 */
[----:B0-----:R-:W4:Y:S04]  /*c730*/  LDG.E.128.CONSTANT R212, [R212.64+0x100] ;  /* 0x00010004d4d47981 */ /* 0x001f28000c1e9d00 */
[----:B-1----:R-:W4:Y:S04]  /*c740*/  LDG.E.128.CONSTANT R220, [R220.64+0x100] ;  /* 0x00010004dcdc7981 */ /* 0x002f28000c1e9d00 */
[----:B------:R-:W4:Y:S04]  /*c750*/  LDG.E.128.CONSTANT R228, [R228.64+0x100] ;  /* 0x00010004e4e47981 */ /* 0x000f28000c1e9d00 */
[----:B-----5:R-:W5:Y:S01]  /*c760*/  LDG.E.128.CONSTANT R236, [R236.64+0x100] ;  /* 0x00010004ecec7981 */ /* 0x020f62000c1e9d00 */
[----:B------:R-:W-:-:S03]  /*c770*/  IMAD.WIDE R250, R251, R0, c[0x0][0x168] ;  /* 0x00005a00fbfa7625 */ /* 0x000fc600078e0200 */
[----:B------:R0:W-:Y:S04]  /*c780*/  STS.128 [R3.X16+0x3fc0], R244 ;  /* 0x003fc0f403007388 */ /* 0x0001e8000000cc00 */
[----:B------:R-:W5:Y:S04]  /*c790*/  LDG.E.128.CONSTANT R240, [R250.64] ;  /* 0x00000004faf07981 */ /* 0x000f68000c1e9d00 */
[----:B0-----:R0:W5:Y:S01]  /*c7a0*/  LDG.E.128.CONSTANT R244, [R250.64+0x100] ;  /* 0x00010004faf47981 */ /* 0x001162000c1e9d00 */
[----:B------:R-:W-:-:S04]  /*c7b0*/  FFMA R69, R73, R69, R68 ;  /* 0x0000004549457223 */ /* 0x000fc80000000044 */
[----:B------:R-:W-:-:S04]  /*c7c0*/  FFMA R70, R74, R70, R69 ;  /* 0x000000464a467223 */ /* 0x000fc80000000045 */
[----:B------:R-:W-:-:S04]  /*c7d0*/  FFMA R71, R75, R71, R70 ;  /* 0x000000474b477223 */ /* 0x000fc80000000046 */
[----:B------:R-:W-:-:S04]  /*c7e0*/  FFMA R52, R56, R52, R71 ;  /* 0x0000003438347223 */ /* 0x000fc80000000047 */
[----:B------:R-:W-:-:S04]  /*c7f0*/  FFMA R53, R57, R53, R52 ;  /* 0x0000003539357223 */ /* 0x000fc80000000034 */
[----:B------:R-:W-:-:S04]  /*c800*/  FFMA R54, R58, R54, R53 ;  /* 0x000000363a367223 */ /* 0x000fc80000000035 */
[----:B------:R-:W-:Y:S01]  /*c810*/  FFMA R55, R59, R55, R54 ;  /* 0x000000373b377223 */ /* 0x000fe20000000036 */
[----:B--2---:R1:W-:Y:S03]  /*c820*/  STS.128 [R3.X16+0x41c0], R60 ;  /* 0x0041c03c03007388 */ /* 0x0043e6000000cc00 */
[----:B------:R-:W-:Y:S01]  /*c830*/  FFMA R4, R4, R8, R55 ;  /* 0x0000000804047223 */ /* 0x000fe20000000037 */
[----:B------:R2:W-:Y:S01]  /*c840*/  STS.128 [R3.X16+0x4240], R64 ;  /* 0x0042404003007388 */ /* 0x0005e2000000cc00 */
[----:B------:R-:W-:Y:S02]  /*c850*/  IADD3 R69, R249, 0x14d0, RZ ;  /* 0x000014d0f9457810 */ /* 0x000fe40007ffe0ff */
[----:B------:R-:W-:Y:S01]  /*c860*/  FFMA R5, R5, R9, R4 ;  /* 0x0000000905057223 */ /* 0x000fe20000000004 */
[----:B---3--:R3:W-:Y:S01]  /*c870*/  STS.128 [R3.X16+0x42c0], R76 ;  /* 0x0042c04c03007388 */ /* 0x0087e2000000cc00 */
[----:B------:R-:W-:-:S03]  /*c880*/  IADD3 R73, R249, 0x1500, RZ ;  /* 0x00001500f9497810 */ /* 0x000fc60007ffe0ff */
[----:B------:R0:W-:Y:S01]  /*c890*/  STS.128 [R3.X16+0x43c0], R80 ;  /* 0x0043c05003007388 */ /* 0x0001e2000000cc00 */
[----:B------:R-:W-:-:S03]  /*c8a0*/  IADD3 R9, R249, 0x1f90, RZ ;  /* 0x00001f90f9097810 */ /* 0x000fc60007ffe0ff */
[----:B------:R0:W-:Y:S01]  /*c8b0*/  STS.128 [R3.X16+0x4440], R84 ;  /* 0x0044405403007388 */ /* 0x0001e2000000cc00 */
[----:B-1----:R-:W-:-:S03]  /*c8c0*/  IADD3 R61, R249, 0x1480, RZ ;  /* 0x00001480f93d7810 */ /* 0x002fc60007ffe0ff */
[----:B------:R1:W-:Y:S01]  /*c8d0*/  STS.128 [R3.X16+0x44c0], R88 ;  /* 0x0044c05803007388 */ /* 0x0003e2000000cc00 */
[----:B--2---:R-:W-:-:S03]  /*c8e0*/  IADD3 R65, R249, 0x14c0, RZ ;  /* 0x000014c0f9417810 */ /* 0x004fc60007ffe0ff */
[----:B------:R2:W-:Y:S01]  /*c8f0*/  STS.128 [R3.X16+0x45c0], R92 ;  /* 0x0045c05c03007388 */ /* 0x0005e2000000cc00 */
[----:B---3--:R-:W-:-:S03]  /*c900*/  IADD3 R77, R249, 0x1540, RZ ;  /* 0x00001540f94d7810 */ /* 0x008fc60007ffe0ff */
[----:B------:R3:W-:Y:S01]  /*c910*/  STS.128 [R3.X16+0x4640], R96 ;  /* 0x0046406003007388 */ /* 0x0007e2000000cc00 */
[----:B0-----:R-:W-:-:S03]  /*c920*/  IADD3 R81, R249, 0x1550, RZ ;  /* 0x00001550f9517810 */ /* 0x001fc60007ffe0ff */
[----:B------:R0:W-:Y:S01]  /*c930*/  STS.128 [R3.X16+0x46c0], R100 ;  /* 0x0046c06403007388 */ /* 0x0001e2000000cc00 */
[----:B------:R-:W-:-:S03]  /*c940*/  IADD3 R85, R249, 0x1580, RZ ;  /* 0x00001580f9557810 */ /* 0x000fc60007ffe0ff */
[----:B------:R0:W-:Y:S01]  /*c950*/  STS.128 [R3.X16+0x47c0], R104 ;  /* 0x0047c06803007388 */ /* 0x0001e2000000cc00 */
[C---:B-1----:R-:W-:Y:S02]  /*c960*/  IADD3 R89, R249.reuse, 0x15c0, RZ ;  /* 0x000015c0f9597810 */ /* 0x042fe40007ffe0ff */
[C---:B--2---:R-:W-:Y:S02]  /*c970*/  IADD3 R95, R249.reuse, 0x1f20, RZ ;  /* 0x00001f20f95f7810 */ /* 0x044fe40007ffe0ff */
[C---:B------:R-:W-:Y:S02]  /*c980*/  IADD3 R93, R249.reuse, 0x15d0, RZ ;  /* 0x000015d0f95d7810 */ /* 0x040fe40007ffe0ff */
[C---:B---3--:R-:W-:Y:S02]  /*c990*/  IADD3 R97, R249.reuse, 0x1600, RZ ;  /* 0x00001600f9617810 */ /* 0x048fe40007ffe0ff */
[C---:B0-----:R-:W-:Y:S02]  /*c9a0*/  IADD3 R103, R249.reuse, 0x1fa0, RZ ;  /* 0x00001fa0f9677810 */ /* 0x041fe40007ffe0ff */
[----:B------:R-:W-:-:S02]  /*c9b0*/  IADD3 R101, R249, 0x1640, RZ ;  /* 0x00001640f9657810 */ /* 0x000fc40007ffe0ff */
[----:B------:R-:W-:Y:S01]  /*c9c0*/  IADD3 R105, R249, 0x1650, RZ ;  /* 0x00001650f9697810 */ /* 0x000fe20007ffe0ff */
[----:B------:R-:W-:-:S04]  /*c9d0*/  IMAD.WIDE R94, R95, R0, c[0x0][0x168] ;  /* 0x00005a005f5e7625 */ /* 0x000fc800078e0200 */
[----:B------:R-:W-:-:S04]  /*c9e0*/  IMAD.WIDE R102, R103, R0, c[0x0][0x168] ;  /* 0x00005a0067667625 */ /* 0x000fc800078e0200 */
[-C--:B------:R-:W-:Y:S01]  /*c9f0*/  IMAD.WIDE R60, R61, R0.reuse, c[0x0][0x168] ;  /* 0x00005a003d3c7625 */ /* 0x080fe200078e0200 */
[----:B------:R0:W-:Y:S03]  /*ca00*/  STS.128 [R3.X16+0x4040], R44 ;  /* 0x0040402c03007388 */ /* 0x0001e6000000cc00 */
[-C--:B------:R-:W-:Y:S01]  /*ca10*/  IMAD.WIDE R64, R65, R0.reuse, c[0x0][0x168] ;  /* 0x00005a0041407625 */ /* 0x080fe200078e0200 */
[----:B------:R1:W-:Y:S03]  /*ca20*/  STS.128 [R3.X16+0x40c0], R48 ;  /* 0x0040c03003007388 */ /* 0x0003e6000000cc00 */
[-C--:B------:R-:W-:Y:S01]  /*ca30*/  IMAD.WIDE R68, R69, R0.reuse, c[0x0][0x168] ;  /* 0x00005a0045447625 */ /* 0x080fe200078e0200 */
[----:B------:R2:W3:Y:S03]  /*ca40*/  LDG.E.128.CONSTANT R52, [R102.64] ;  /* 0x0000000466347981 */ /* 0x0004e6000c1e9d00 */
[-C--:B------:R-:W-:Y:S01]  /*ca50*/  IMAD.WIDE R72, R73, R0.reuse, c[0x0][0x168] ;  /* 0x00005a0049487625 */ /* 0x080fe200078e0200 */
[----:B------:R2:W3:Y:S03]  /*ca60*/  LDG.E.128.CONSTANT R56, [R102.64+0x100] ;  /* 0x0001000466387981 */ /* 0x0004e6000c1e9d00 */
[-C--:B------:R-:W-:Y:S01]  /*ca70*/  IMAD.WIDE R76, R77, R0.reuse, c[0x0][0x168] ;  /* 0x00005a004d4c7625 */ /* 0x080fe200078e0200 */
[----:B0-----:R0:W3:Y:S03]  /*ca80*/  LDG.E.128.CONSTANT R44, [R94.64] ;  /* 0x000000045e2c7981 */ /* 0x0010e6000c1e9d00 */
[-C--:B------:R-:W-:Y:S01]  /*ca90*/  IMAD.WIDE R80, R81, R0.reuse, c[0x0][0x168] ;  /* 0x00005a0051507625 */ /* 0x080fe200078e0200 */
[----:B-1----:R0:W3:Y:S03]  /*caa0*/  LDG.E.128.CONSTANT R48, [R94.64+0x100] ;  /* 0x000100045e307981 */ /* 0x0020e6000c1e9d00 */
[-C--:B------:R-:W-:Y:S01]  /*cab0*/  IMAD.WIDE R84, R85, R0.reuse, c[0x0][0x168] ;  /* 0x00005a0055547625 */ /* 0x080fe200078e0200 */
[----:B------:R-:W3:Y:S03]  /*cac0*/  LDG.E.128.CONSTANT R60, [R60.64] ;  /* 0x000000043c3c7981 */ /* 0x000ee6000c1e9d00 */
        /* <DEDUP_REMOVED lines=10> */
[----:B------:R-:W-:Y:S01]  /*cb70*/  IMAD.WIDE R8, R9, R0, c[0x0][0x168] ;  /* 0x00005a0009087625 */ /* 0x000fe200078e0200 */
[----:B------:R-:W3:Y:S04]  /*cb80*/  LDG.E.128.CONSTANT R84, [R84.64] ;  /* 0x0000000454547981 */ /* 0x000ee8000c1e9d00 */
[----:B------:R-:W3:Y:S04]  /*cb90*/  LDG.E.128.CONSTANT R88, [R88.64] ;  /* 0x0000000458587981 */ /* 0x000ee8000c1e9d00 */
[----:B0-----:R-:W3:Y:S04]  /*cba0*/  LDG.E.128.CONSTANT R92, [R92.64] ;  /* 0x000000045c5c7981 */ /* 0x001ee8000c1e9d00 */
[----:B----4-:R0:W-:Y:S04]  /*cbb0*/  STS.128 [R3.X16+0x4840], R108 ;  /* 0x0048406c03007388 */ /* 0x0101e8000000cc00 */
        /* <DEDUP_REMOVED lines=8> */
[----:B----4-:R-:W-:-:S03]  /*cc40*/  IADD3 R117, R249, 0x16d0, RZ ;  /* 0x000016d0f9757810 */ /* 0x010fc60007ffe0ff */
[----:B------:R4:W-:Y:S01]  /*cc50*/  STS.128 [R3.X16+0x4cc0], R136 ;  /* 0x004cc08803007388 */ /* 0x0009e2000000cc00 */
[----:B--2---:R-:W-:-:S03]  /*cc60*/  IADD3 R121, R249, 0x1700, RZ ;  /* 0x00001700f9797810 */ /* 0x004fc60007ffe0ff */
[----:B------:R2:W-:Y:S01]  /*cc70*/  STS.128 [R3.X16+0x4dc0], R140 ;  /* 0x004dc08c03007388 */ /* 0x0005e2000000cc00 */
[----:B------:R-:W-:-:S03]  /*cc80*/  IADD3 R125, R249, 0x1740, RZ ;  /* 0x00001740f97d7810 */ /* 0x000fc60007ffe0ff */
        /* <DEDUP_REMOVED lines=19> */
[C---:B------:R-:W-:Y:S02]  /*cdc0*/  IADD3 R173, R249.reuse, 0x1d40, RZ ;  /* 0x00001d40f9ad7810 */ /* 0x040fe40007ffe0ff */
[C---:B0-----:R-:W-:Y:S01]  /*cdd0*/  IADD3 R177, R249.reuse, 0x1d50, RZ ;  /* 0x00001d50f9b17810 */ /* 0x041fe20007ffe0ff */
[----:B------:R-:W3:Y:S01]  /*cde0*/  LDG.E.128.CONSTANT R96, [R96.64] ;  /* 0x0000000460607981 */ /* 0x000ee2000c1e9d00 */
[----:B-1----:R-:W-:-:S03]  /*cdf0*/  IADD3 R181, R249, 0x1d80, RZ ;  /* 0x00001d80f9b57810 */ /* 0x002fc60007ffe0ff */
[----:B------:R0:W-:Y:S01]  /*ce00*/  STS.128 [R3.X16+0x3280], R144 ;  /* 0x0032809003007388 */ /* 0x0001e2000000cc00 */
[----:B----4-:R-:W-:-:S03]  /*ce10*/  IADD3 R185, R249, 0x1dc0, RZ ;  /* 0x00001dc0f9b97810 */ /* 0x010fc60007ffe0ff */
[----:B------:R1:W-:Y:S01]  /*ce20*/  STS.128 [R3.X16+0x3380], R148 ;  /* 0x0033809403007388 */ /* 0x0003e2000000cc00 */
[----:B--2---:R-:W-:-:S03]  /*ce30*/  IADD3 R189, R249, 0x1dd0, RZ ;  /* 0x00001dd0f9bd7810 */ /* 0x004fc60007ffe0ff */
[----:B------:R2:W-:Y:S04]  /*ce40*/  STS.128 [R3.X16+0x4080], R200 ;  /* 0x004080c803007388 */ /* 0x0005e8000000cc00 */
[----:B------:R4:W-:Y:S04]  /*ce50*/  STS.128 [R3.X16+0x4280], R208 ;  /* 0x004280d003007388 */ /* 0x0009e8000000cc00 */
[----:B------:R4:W-:Y:S01]  /*ce60*/  STS.128 [R3.X16+0x4480], R216 ;  /* 0x004480d803007388 */ /* 0x0009e2000000cc00 */
[----:B0-----:R-:W-:-:S03]  /*ce70*/  IADD3 R145, R249, 0x1c00, RZ ;  /* 0x00001c00f9917810 */ /* 0x001fc60007ffe0ff */
[----:B------:R0:W-:Y:S01]  /*ce80*/  STS.128 [R3.X16+0x4680], R224 ;  /* 0x004680e003007388 */ /* 0x0001e2000000cc00 */
[----:B-1----:R-:W-:-:S03]  /*ce90*/  IADD3 R149, R249, 0x1c40, RZ ;  /* 0x00001c40f9957810 */ /* 0x002fc60007ffe0ff */
[----:B------:R1:W-:Y:S01]  /*cea0*/  STS.128 [R3.X16+0x4880], R232 ;  /* 0x004880e803007388 */ /* 0x0003e2000000cc00 */
[----:B--2---:R-:W-:-:S03]  /*ceb0*/  IADD3 R201, R249, 0x1e50, RZ ;  /* 0x00001e50f9c97810 */ /* 0x004fc60007ffe0ff */
[----:B------:R2:W-:Y:S01]  /*cec0*/  STS.128 [R3.X16+0x3e80], R192 ;  /* 0x003e80c003007388 */ /* 0x0005e2000000cc00 */
[----:B----4-:R-:W-:-:S03]  /*ced0*/  IADD3 R209, R249, 0x1ec0, RZ ;  /* 0x00001ec0f9d17810 */ /* 0x010fc60007ffe0ff */
[----:B------:R4:W-:Y:S01]  /*cee0*/  STS.128 [R3.X16+0x3f80], R196 ;  /* 0x003f80c403007388 */ /* 0x0009e2000000cc00 */
[----:B------:R-:W-:-:S03]  /*cef0*/  IADD3 R217, R249, 0x1f00, RZ ;  /* 0x00001f00f9d97810 */ /* 0x000fc60007ffe0ff */
        /* <DEDUP_REMOVED lines=8> */
[----:B-----5:R4:W-:Y:S01]  /*cf80*/  STS.128 [R3.X16+0x4980], R236 ;  /* 0x004980ec03007388 */ /* 0x0209e2000000cc00 */
[C---:B------:R-:W-:Y:S02]  /*cf90*/  IADD3 R205, R249.reuse, 0x1e80, RZ ;  /* 0x00001e80f9cd7810 */ /* 0x040fe40007ffe0ff */
[C---:B0-----:R-:W-:Y:S01]  /*cfa0*/  IADD3 R213, R249.reuse, 0x1ed0, RZ ;  /* 0x00001ed0f9d57810 */ /* 0x041fe20007ffe0ff */
[----:B------:R-:W5:Y:S01]  /*cfb0*/  LDG.E.128.CONSTANT R100, [R100.64] ;  /* 0x0000000464647981 */ /* 0x000f62000c1e9d00 */
[----:B-1----:R-:W-:-:S03]  /*cfc0*/  IADD3 R221, R249, 0x1f40, RZ ;  /* 0x00001f40f9dd7810 */ /* 0x002fc60007ffe0ff */
[----:B------:R0:W-:Y:S01]  /*cfd0*/  STS.128 [R3.X16+0x4a80], R240 ;  /* 0x004a80f003007388 */ /* 0x0001e2000000cc00 */
[----:B--2---:R-:W-:-:S03]  /*cfe0*/  IADD3 R229, R249, 0x1f80, RZ ;  /* 0x00001f80f9e57810 */ /* 0x004fc60007ffe0ff */
[----:B------:R-:W2:Y:S01]  /*cff0*/  LDG.E.128.CONSTANT R104, [R104.64] ;  /* 0x0000000468687981 */ /* 0x000ea2000c1e9d00 */
[----:B----4-:R-:W-:Y:S01]  /*d000*/  IADD3 R237, R249, 0x1fd0, RZ ;  /* 0x00001fd0f9ed7810 */ /* 0x010fe20007ffe0ff */
[-C--:B------:R-:W-:Y:S02]  /*d010*/  IMAD.WIDE R108, R109, R0.reuse, c[0x0][0x168] ;  /* 0x00005a006d6c7625 */ /* 0x080fe400078e0200 */
[----:B------:R-:W4:Y:S02]  /*d020*/  LDG.E.128.CONSTANT R248, [R8.64+0x180] ;  /* 0x0001800408f87981 */ /* 0x000f24000c1e9d00 */
[-C--:B------:R-:W-:Y:S02]  /*d030*/  IMAD.WIDE R112, R113, R0.reuse, c[0x0][0x168] ;  /* 0x00005a0071707625 */ /* 0x080fe400078e0200 */
[----:B------:R1:W-:Y:S02]  /*d040*/  STS.128 [R3.X16+0x4b80], R244 ;  /* 0x004b80f403007388 */ /* 0x0003e4000000cc00 */
        /* <DEDUP_REMOVED lines=64> */
[----:B0-----:R-:W4:Y:S04]  /*d450*/  LDG.E.128.CONSTANT R240, [R8.64] ;  /* 0x0000000408f07981 */ /* 0x001f28000c1e9d00 */
[----:B-1----:R-:W4:Y:S01]  /*d460*/  LDG.E.128.CONSTANT R244, [R8.64+0x80] ;  /* 0x0000800408f47981 */ /* 0x002f22000c1e9d00 */
[----:B------:R-:W-:-:S04]  /*d470*/  FFMA R6, R6, R10, R5 ;  /* 0x0000000a06067223 */ /* 0x000fc80000000005 */
[----:B------:R-:W-:-:S04]  /*d480*/  FFMA R7, R7, R11, R6 ;  /* 0x0000000b07077223 */ /* 0x000fc80000000006 */
[----:B------:R-:W-:-:S04]  /*d490*/  FFMA R12, R12, R16, R7 ;  /* 0x000000100c0c7223 */ /* 0x000fc80000000007 */
        /* <DEDUP_REMOVED lines=18> */
[----:B------:R-:W-:Y:S01]  /*d5c0*/  STS.128 [R3.X16+0x3740], R92 ;  /* 0x0037405c03007388 */ /* 0x000fe2000000cc00 */
[----:B------:R-:W-:-:S03]  /*d5d0*/  FFMA R23, R23, R27, R22 ;  /* 0x0000001b17177223 */ /* 0x000fc60000000016 */
[----:B------:R-:W-:Y:S01]  /*d5e0*/  STS.128 [R3.X16+0x3800], R96 ;  /* 0x0038006003007388 */ /* 0x000fe2000000cc00 */
[----:B------:R-:W-:-:S04]  /*d5f0*/  FFMA R28, R28, R32, R23 ;  /* 0x000000201c1c7223 */ /* 0x000fc80000000017 */
[----:B------:R-:W-:-:S04]  /*d600*/  FFMA R29, R29, R33, R28 ;  /* 0x000000211d1d7223 */ /* 0x000fc8000000001c */
[----:B------:R-:W-:-:S04]  /*d610*/  FFMA R30, R30, R34, R29 ;  /* 0x000000221e1e7223 */ /* 0x000fc8000000001d */
[----:B------:R-:W-:-:S04]  /*d620*/  FFMA R31, R31, R35, R30 ;  /* 0x000000231f1f7223 */ /* 0x000fc8000000001e */
[----:B------:R-:W-:-:S04]  /*d630*/  FFMA R36, R36, R40, R31 ;  /* 0x0000002824247223 */ /* 0x000fc8000000001f */
[----:B------:R-:W-:-:S04]  /*d640*/  FFMA R37, R37, R41, R36 ;  /* 0x0000002925257223 */ /* 0x000fc80000000024 */
[----:B------:R-:W-:Y:S01]  /*d650*/  FFMA R38, R38, R42, R37 ;  /* 0x0000002a26267223 */ /* 0x000fe20000000025 */
[----:B-----5:R-:W-:Y:S04]  /*d660*/  STS.128 [R3.X16+0x3900], R100 ;  /* 0x0039006403007388 */ /* 0x020fe8000000cc00 */
[----:B--2---:R-:W-:Y:S04]  /*d670*/  STS.128 [R3.X16+0x3940], R104 ;  /* 0x0039406803007388 */ /* 0x004fe8000000cc00 */
        /* <DEDUP_REMOVED lines=42> */
[----:B------:R-:W2:Y:S01]  /*d920*/  LDS.128 R24, [0x20] ;  /* 0x00002000ff187984 */ /* 0x000ea20000000c00 */
[----:B------:R-:W-:-:S03]  /*d930*/  FFMA R39, R39, R43, R38 ;  /* 0x0000002b27277223 */ /* 0x000fc60000000026 */
[----:B------:R-:W-:Y:S04]  /*d940*/  LDS.128 R28, [R252+0x1030] ;  /* 0x00103000fc1c7984 */ /* 0x000fe80000000c00 */
[----:B------:R-:W3:Y:S01]  /*d950*/  LDS.128 R32, [0x30] ;  /* 0x00003000ff207984 */ /* 0x000ee20000000c00 */
[----:B0-----:R-:W-:-:S04]  /*d960*/  FFMA R4, R4, R8, R39 ;  /* 0x0000000804047223 */ /* 0x001fc80000000027 */
[----:B------:R-:W-:-:S04]  /*d970*/  FFMA R5, R5, R9, R4 ;  /* 0x0000000905057223 */ /* 0x000fc80000000004 */
[----:B------:R-:W-:-:S04]  /*d980*/  FFMA R6, R6, R10, R5 ;  /* 0x0000000a06067223 */ /* 0x000fc80000000005 */
[----:B------:R-:W-:Y:S02]  /*d990*/  FFMA R6, R7, R11, R6 ;  /* 0x0000000b07067223 */ /* 0x000fe40000000006 */
[----:B------:R-:W-:Y:S02]  /*d9a0*/  LDS.128 R8, [0x40] ;  /* 0x00004000ff087984 */ /* 0x000fe40000000c00 */
[----:B-1----:R-:W-:-:S04]  /*d9b0*/  FFMA R6, R12, R16, R6 ;  /* 0x000000100c067223 */ /* 0x002fc80000000006 */
[----:B------:R-:W-:Y:S02]  /*d9c0*/  FFMA R13, R13, R17, R6 ;  /* 0x000000110d0d7223 */ /* 0x000fe40000000006 */
[----:B------:R-:W0:Y:S02]  /*d9d0*/  LDS.128 R4, [R252+0x1040] ;  /* 0x00104000fc047984 */ /* 0x000e240000000c00 */
[----:B------:R-:W-:-:S04]  /*d9e0*/  FFMA R14, R14, R18, R13 ;  /* 0x000000120e0e7223 */ /* 0x000fc8000000000d */
[----:B------:R-:W-:Y:S02]  /*d9f0*/  FFMA R14, R15, R19, R14 ;  /* 0x000000130f0e7223 */ /* 0x000fe4000000000e */
[----:B------:R-:W-:Y:S02]  /*da00*/  LDS.128 R16, [0x50] ;  /* 0x00005000ff107984 */ /* 0x000fe40000000c00 */
[----:B--2---:R-:W-:-:S04]  /*da10*/  FFMA R14, R20, R24, R14 ;  /* 0x00000018140e7223 */ /* 0x004fc8000000000e */
[----:B------:R-:W-:Y:S02]  /*da20*/  FFMA R21, R21, R25, R14 ;  /* 0x0000001915157223 */ /* 0x000fe4000000000e */
[----:B------:R-:W1:Y:S02]  /*da30*/  LDS.128 R12, [R252+0x1050] ;  /* 0x00105000fc0c7984 */ /* 0x000e640000000c00 */
[----:B------:R-:W-:-:S04]  /*da40*/  FFMA R22, R22, R26, R21 ;  /* 0x0000001a16167223 */ /* 0x000fc80000000015 */
[----:B------:R-:W-:Y:S02]  /*da50*/  FFMA R22, R23, R27, R22 ;  /* 0x0000001b17167223 */ /* 0x000fe40000000016 */
[----:B------:R-:W-:Y:S02]  /*da60*/  LDS.128 R24, [0x60] ;  /* 0x00006000ff187984 */ /* 0x000fe40000000c00 */
[----:B---3--:R-:W-:-:S04]  /*da70*/  FFMA R22, R28, R32, R22 ;  /* 0x000000201c167223 */ /* 0x008fc80000000016 */
        /* <DEDUP_REMOVED lines=1390> */
[----:B------:R-:W3:Y:S02]  /*13160*/  LDS.128 R24, [0xee0] ;  /* 0x000ee000ff187984 */ /* 0x000ee40000000c00 */
[----:B0-----:R-:W-:-:S04]  /*13170*/  FFMA R22, R28, R32, R22 ;  /* 0x000000201c167223 */ /* 0x001fc80000000016 */
[----:B------:R-:W-:Y:S02]  /*13180*/  FFMA R29, R29, R33, R22 ;  /* 0x000000211d1d7223 */ /* 0x000fe40000000016 */
[----:B------:R0:W4:Y:S02]  /*13190*/  LDS.128 R20, [R252+0x1ee0] ;  /* 0x001ee000fc147984 */ /* 0x0001240000000c00 */
[----:B------:R-:W-:-:S04]  /*131a0*/  FFMA R30, R30, R34, R29 ;  /* 0x000000221e1e7223 */ /* 0x000fc8000000001d */
[----:B------:R-:W-:Y:S02]  /*131b0*/  FFMA R30, R31, R35, R30 ;  /* 0x000000231f1e7223 */ /* 0x000fe4000000001e */
[----:B------:R-:W0:Y:S02]  /*131c0*/  LDS.128 R32, [0xef0] ;  /* 0x000ef000ff207984 */ /* 0x000e240000000c00 */
[----:B-1----:R-:W-:Y:S02]  /*131d0*/  FFMA R4, R4, R8, R30 ;  /* 0x0000000804047223 */ /* 0x002fe4000000001e */
[----:B------:R1:W0:Y:S02]  /*131e0*/  LDS.128 R28, [R252+0x1ef0] ;  /* 0x001ef000fc1c7984 */ /* 0x0002240000000c00 */
[----:B------:R-:W-:-:S04]  /*131f0*/  FFMA R5, R5, R9, R4 ;  /* 0x0000000905057223 */ /* 0x000fc80000000004 */
[----:B------:R-:W-:-:S04]  /*13200*/  FFMA R6, R6, R10, R5 ;  /* 0x0000000a06067223 */ /* 0x000fc80000000005 */
[----:B------:R-:W-:Y:S02]  /*13210*/  FFMA R6, R7, R11, R6 ;  /* 0x0000000b07067223 */ /* 0x000fe40000000006 */
[----:B------:R-:W0:Y:S02]  /*13220*/  LDS.128 R8, [0xf00] ;  /* 0x000f0000ff087984 */ /* 0x000e240000000c00 */
[----:B--2---:R-:W-:-:S04]  /*13230*/  FFMA R6, R12, R16, R6 ;  /* 0x000000100c067223 */ /* 0x004fc80000000006 */
[----:B------:R-:W-:Y:S02]  /*13240*/  FFMA R13, R13, R17, R6 ;  /* 0x000000110d0d7223 */ /* 0x000fe40000000006 */
[----:B------:R1:W2:Y:S01]  /*13250*/  LDS.128 R4, [R252+0x1f00] ;  /* 0x001f0000fc047984 */ /* 0x0002a20000000c00 */
[----:B------:R-:W-:Y:S01]  /*13260*/  LEA R37, R2, R3, 0x2 ;  /* 0x0000000302257211 */ /* 0x000fe200078e10ff */
[----:B------:R-:W-:-:S04]  /*13270*/  FFMA R14, R14, R18, R13 ;  /* 0x000000120e0e7223 */ /* 0x000fc8000000000d */
[----:B------:R-:W-:-:S04]  /*13280*/  IMAD.WIDE R2, R37, R0, c[0x0][0x178] ;  /* 0x00005e0025027625 */ /* 0x000fc800078e0200 */
[----:B------:R-:W-:-:S02]  /*13290*/  FFMA R14, R15, R19, R14 ;  /* 0x000000130f0e7223 */ /* 0x000fc4000000000e */
[----:B------:R-:W-:-:S05]  /*132a0*/  DEPBAR.LE SB1, 0x0, {4,3} ;  /* 0x000090180000791a */ /* 0x000fca0000000000 */
[----:B------:R1:W3:Y:S01]  /*132b0*/  LDG.E.CONSTANT R39, [R2.64] ;  /* 0x0000000402277981 */ /* 0x0002e2000c1e9900 */
[----:B------:R-:W-:-:S03]  /*132c0*/  FFMA R14, R20, R24, R14 ;  /* 0x00000018140e7223 */ /* 0x000fc6000000000e */
[----:B------:R-:W-:Y:S01]  /*132d0*/  LDS.128 R16, [0xf10] ;  /* 0x000f1000ff107984 */ /* 0x000fe20000000c00 */
[----:B------:R-:W-:-:S03]  /*132e0*/  FFMA R21, R21, R25, R14 ;  /* 0x0000001915157223 */ /* 0x000fc6000000000e */
[----:B------:R-:W4:Y:S01]  /*132f0*/  LDS.128 R12, [R252+0x1f10] ;  /* 0x001f1000fc0c7984 */ /* 0x000f220000000c00 */
[----:B------:R-:W-:Y:S02]  /*13300*/  FFMA R22, R22, R26, R21 ;  /* 0x0000001a16167223 */ /* 0x000fe40000000015 */
[----:B-1----:R-:W-:-:S04]  /*13310*/  IMAD.WIDE R2, R37, R0, c[0x0][0x170] ;  /* 0x00005c0025027625 */ /* 0x002fc800078e0200 */
        /* <DEDUP_REMOVED lines=8> */
[----:B--2---:R-:W-:Y:S02]  /*133a0*/  FFMA R4, R4, R8, R30 ;  /* 0x0000000804047223 */ /* 0x004fe4000000001e */
[----:B------:R-:W1:Y:S02]  /*133b0*/  LDS.128 R28, [R252+0x1f30] ;  /* 0x001f3000fc1c7984 */ /* 0x000e640000000c00 */
[----:B------:R-:W-:-:S04]  /*133c0*/  FFMA R5, R5, R9, R4 ;  /* 0x0000000905057223 */ /* 0x000fc80000000004 */
[----:B------:R-:W-:-:S04]  /*133d0*/  FFMA R6, R6, R10, R5 ;  /* 0x0000000a06067223 */ /* 0x000fc80000000005 */
[----:B------:R-:W-:Y:S02]  /*133e0*/  FFMA R6, R7, R11, R6 ;  /* 0x0000000b07067223 */ /* 0x000fe40000000006 */
[----:B------:R-:W-:Y:S02]  /*133f0*/  LDS.128 R8, [0xf40] ;  /* 0x000f4000ff087984 */ /* 0x000fe40000000c00 */
[----:B----4-:R-:W-:-:S04]  /*13400*/  FFMA R6, R12, R16, R6 ;  /* 0x000000100c067223 */ /* 0x010fc80000000006 */
        /* <DEDUP_REMOVED lines=69> */
[----:B------:R-:W-:-:S04]  /*13860*/  FFMA R6, R7, R11, R6 ;  /* 0x0000000b07067223 */ /* 0x000fc80000000006 */
[----:B--2---:R-:W-:-:S04]  /*13870*/  FFMA R6, R12, R16, R6 ;  /* 0x000000100c067223 */ /* 0x004fc80000000006 */
[----:B------:R-:W-:-:S04]  /*13880*/  FFMA R13, R13, R17, R6 ;  /* 0x000000110d0d7223 */ /* 0x000fc80000000006 */
[----:B------:R-:W-:-:S04]  /*13890*/  FFMA R14, R14, R18, R13 ;  /* 0x000000120e0e7223 */ /* 0x000fc8000000000d */
[----:B------:R-:W-:-:S04]  /*138a0*/  FFMA R14, R15, R19, R14 ;  /* 0x000000130f0e7223 */ /* 0x000fc8000000000e */
[----:B0-----:R-:W-:-:S04]  /*138b0*/  FFMA R14, R20, R24, R14 ;  /* 0x00000018140e7223 */ /* 0x001fc8000000000e */
[----:B------:R-:W-:-:S04]  /*138c0*/  FFMA R21, R21, R25, R14 ;  /* 0x0000001915157223 */ /* 0x000fc8000000000e */
[----:B------:R-:W-:-:S04]  /*138d0*/  FFMA R22, R22, R26, R21 ;  /* 0x0000001a16167223 */ /* 0x000fc80000000015 */
[----:B------:R-:W-:-:S04]  /*138e0*/  FFMA R22, R23, R27, R22 ;  /* 0x0000001b17167223 */ /* 0x000fc80000000016 */
[----:B-1----:R-:W-:-:S04]  /*138f0*/  FFMA R22, R28, R32, R22 ;  /* 0x000000201c167223 */ /* 0x002fc80000000016 */
[----:B------:R-:W-:-:S04]  /*13900*/  FFMA R29, R29, R33, R22 ;  /* 0x000000211d1d7223 */ /* 0x000fc80000000016 */
[----:B------:R-:W-:-:S04]  /*13910*/  FFMA R30, R30, R34, R29 ;  /* 0x000000221e1e7223 */ /* 0x000fc8000000001d */
[----:B------:R-:W-:-:S04]  /*13920*/  FFMA R30, R31, R35, R30 ;  /* 0x000000231f1e7223 */ /* 0x000fc8000000001e */
[----:B---3--:R-:W-:-:S05]  /*13930*/  FADD R39, R30, R39 ;  /* 0x000000271e277221 */ /* 0x008fca0000000000 */
[----:B------:R-:W-:Y:S01]  /*13940*/  STG.E [R2.64], R39 ;  /* 0x0000002702007986 */ /* 0x000fe2000c101904 */
[----:B------:R-:W-:Y:S05]  /*13950*/  EXIT ;  /* 0x000000000000794d */ /* 0x000fea0003800000 */
.L_x_0:
[----:B------:R-:W-:-:S00]  /*13960*/  BRA `(.L_x_0) ;  /* 0xfffffff000007947 */ /* 0x000fc0000383ffff */
[----:B------:R-:W-:-:S00]  /*13970*/  NOP ;  /* 0x0000000000007918 */ /* 0x000fc00000000000 */
        /* <DEDUP_REMOVED lines=8> */
.L_x_1:


//--------------------- .nv.shared.candidate1     --------------------------
	.section	.nv.shared.candidate1,"aw",@nobits
	.align	4
.nv.shared.candidate1:
	.zero		20480
